	.target	sm_90a

	.elftype	@"ET_EXEC"


//--------------------- .note.nv.tkinfo           --------------------------
	.section	.note.nv.tkinfo,"",@"SHT_NOTE"
	.sectionflags	@"SHF_NOTE_NV_TKINFO"
	.tkinfo
        /*0018*/ 	.word	0x00000002
        /*0030*/ 	.string	""
        /*0030*/ 	.string	"ptxas"
        /*0030*/ 	.string	"Cuda compilation tools, release 13.0, V13.0.88"
        /*0030*/ 	.string	"Build cuda_13.0.r13.0/compiler.36424714_0"
        /*0030*/ 	.string	"-arch sm_90a -m 64 "



//--------------------- .note.nv.cuinfo           --------------------------
	.section	.note.nv.cuinfo,"",@"SHT_NOTE"
	.sectionflags	@"SHF_NOTE_NV_CUINFO"
        /*0018*/ 	.short	0x0002
        /*001a*/ 	.short	0x005a
        /*001c*/ 	.short	0x0082
	.zero		2


//--------------------- .nv.info                  --------------------------
	.section	.nv.info,"",@"SHT_CUDA_INFO"
	.align	4


	//----- nvinfo : EIATTR_REGCOUNT
	.align		4
        /*0000*/ 	.byte	0x04, 0x2f
        /*0002*/ 	.short	(.L_12 - .L_11)
	.align		4
.L_11:
        /*0004*/ 	.word	index@(_ZN7cutlass13device_kernelINS_4gemm6kernel13GemmUniversalIN4cute5tupleIJiiiiEEENS1_10collective13CollectiveMmaINS1_37MainloopSm90TmaGmmaWarpSpecializedFP8ILi3ENS5_IJNS4_1CILi2EEESB_NSA_ILi1EEEEEENS1_35KernelTmaWarpSpecializedCooperativeEEENS5_IJNSA_ILi256EEENSA_ILi64EEENSA_ILi128EEEEEENS_12float_e4m3_tENS5_IJlSC_lEEESK_SL_NS4_8TiledMMAINS4_8MMA_AtomIJNS4_4SM904GMMA30MMA_64x64x32_F32E4M3E4M3_SS_TNILNSP_7ScaleInE1ELSR_1EEEEEENS4_6LayoutINS5_IJSB_SC_SC_EEENS5_IJSC_NSA_ILi0EEESW_EEEEENS5_IJNS4_10UnderscoreESZ_SZ_EEEEENS4_23SM90_TMA_LOAD_MULTICASTENS4_14ComposedLayoutINS4_7SwizzleILi3ELi4ELi3EEENS4_18smem_ptr_flag_bitsILi8EEENSU_INS5_IJNSA_ILi8EEESI_EEENS5_IJSI_SC_EEEEEEEvNS4_8identityES12_S1C_vS1D_EENS_8epilogue10collective6detail29Sm90TmaWarpSpecializedAdapterINS1G_15DefaultEpilogueISK_SL_SL_NS1F_6thread17LinearCombinationISK_Li1EffLNS1K_9ScaleType4KindE0ELNS_15FloatRoundStyleE2ESK_EENS1_15EpilogueDefaultEEEEEvvEEEEvNT_6ParamsE)
        /*0008*/ 	.word	0x000000a8


	//----- nvinfo : EIATTR_FRAME_SIZE
	.align		4
.L_12:
        /*000c*/ 	.byte	0x04, 0x11
        /*000e*/ 	.short	(.L_14 - .L_13)
	.align		4
.L_13:
        /*0010*/ 	.word	index@(_ZN7cutlass13device_kernelINS_4gemm6kernel13GemmUniversalIN4cute5tupleIJiiiiEEENS1_10collective13CollectiveMmaINS1_37MainloopSm90TmaGmmaWarpSpecializedFP8ILi3ENS5_IJNS4_1CILi2EEESB_NSA_ILi1EEEEEENS1_35KernelTmaWarpSpecializedCooperativeEEENS5_IJNSA_ILi256EEENSA_ILi64EEENSA_ILi128EEEEEENS_12float_e4m3_tENS5_IJlSC_lEEESK_SL_NS4_8TiledMMAINS4_8MMA_AtomIJNS4_4SM904GMMA30MMA_64x64x32_F32E4M3E4M3_SS_TNILNSP_7ScaleInE1ELSR_1EEEEEENS4_6LayoutINS5_IJSB_SC_SC_EEENS5_IJSC_NSA_ILi0EEESW_EEEEENS5_IJNS4_10UnderscoreESZ_SZ_EEEEENS4_23SM90_TMA_LOAD_MULTICASTENS4_14ComposedLayoutINS4_7SwizzleILi3ELi4ELi3EEENS4_18smem_ptr_flag_bitsILi8EEENSU_INS5_IJNSA_ILi8EEESI_EEENS5_IJSI_SC_EEEEEEEvNS4_8identityES12_S1C_vS1D_EENS_8epilogue10collective6detail29Sm90TmaWarpSpecializedAdapterINS1G_15DefaultEpilogueISK_SL_SL_NS1F_6thread17LinearCombinationISK_Li1EffLNS1K_9ScaleType4KindE0ELNS_15FloatRoundStyleE2ESK_EENS1_15EpilogueDefaultEEEEEvvEEEEvNT_6ParamsE)
        /*0014*/ 	.word	0x00000000


	//----- nvinfo : EIATTR_MIN_STACK_SIZE
	.align		4
.L_14:
        /*0018*/ 	.byte	0x04, 0x12
        /*001a*/ 	.short	(.L_16 - .L_15)
	.align		4
.L_15:
        /*001c*/ 	.word	index@(_ZN7cutlass13device_kernelINS_4gemm6kernel13GemmUniversalIN4cute5tupleIJiiiiEEENS1_10collective13CollectiveMmaINS1_37MainloopSm90TmaGmmaWarpSpecializedFP8ILi3ENS5_IJNS4_1CILi2EEESB_NSA_ILi1EEEEEENS1_35KernelTmaWarpSpecializedCooperativeEEENS5_IJNSA_ILi256EEENSA_ILi64EEENSA_ILi128EEEEEENS_12float_e4m3_tENS5_IJlSC_lEEESK_SL_NS4_8TiledMMAINS4_8MMA_AtomIJNS4_4SM904GMMA30MMA_64x64x32_F32E4M3E4M3_SS_TNILNSP_7ScaleInE1ELSR_1EEEEEENS4_6LayoutINS5_IJSB_SC_SC_EEENS5_IJSC_NSA_ILi0EEESW_EEEEENS5_IJNS4_10UnderscoreESZ_SZ_EEEEENS4_23SM90_TMA_LOAD_MULTICASTENS4_14ComposedLayoutINS4_7SwizzleILi3ELi4ELi3EEENS4_18smem_ptr_flag_bitsILi8EEENSU_INS5_IJNSA_ILi8EEESI_EEENS5_IJSI_SC_EEEEEEEvNS4_8identityES12_S1C_vS1D_EENS_8epilogue10collective6detail29Sm90TmaWarpSpecializedAdapterINS1G_15DefaultEpilogueISK_SL_SL_NS1F_6thread17LinearCombinationISK_Li1EffLNS1K_9ScaleType4KindE0ELNS_15FloatRoundStyleE2ESK_EENS1_15EpilogueDefaultEEEEEvvEEEEvNT_6ParamsE)
        /*0020*/ 	.word	0x00000000
.L_16:


//--------------------- .nv.compat                --------------------------
	.section	.nv.compat,"",@"SHT_CUDA_COMPAT_INFO"
	.align	4
        /*0000*/ 	.byte	0x02, 0x09, 0x01, 0x00, 0x02, 0x02, 0x04, 0x00, 0x02, 0x05, 0x05, 0x00, 0x03, 0x07, 0x01, 0x01
        /*0010*/ 	.byte	0x02, 0x03, 0x01, 0x00, 0x02, 0x06, 0x01, 0x00, 0x04, 0x0b, 0x08, 0x00, 0x00, 0x00, 0x00, 0x00
        /*0020*/ 	.byte	0x00, 0x00, 0x00, 0x00


//--------------------- .nv.info._ZN7cutlass13device_kernelINS_4gemm6kernel13GemmUniversalIN4cute5tupleIJiiiiEEENS1_10collective13CollectiveMmaINS1_37MainloopSm90TmaGmmaWarpSpecializedFP8ILi3ENS5_IJNS4_1CILi2EEESB_NSA_ILi1EEEEEENS1_35KernelTmaWarpSpecializedCooperativeEEENS5_IJNSA_ILi256EEENSA_ILi64EEENSA_ILi128EEEEEENS_12float_e4m3_tENS5_IJlSC_lEEESK_SL_NS4_8TiledMMAINS4_8MMA_AtomIJNS4_4SM904GMMA30MMA_64x64x32_F32E4M3E4M3_SS_TNILNSP_7ScaleInE1ELSR_1EEEEEENS4_6LayoutINS5_IJSB_SC_SC_EEENS5_IJSC_NSA_ILi0EEESW_EEEEENS5_IJNS4_10UnderscoreESZ_SZ_EEEEENS4_23SM90_TMA_LOAD_MULTICASTENS4_14ComposedLayoutINS4_7SwizzleILi3ELi4ELi3EEENS4_18smem_ptr_flag_bitsILi8EEENSU_INS5_IJNSA_ILi8EEESI_EEENS5_IJSI_SC_EEEEEEEvNS4_8identityES12_S1C_vS1D_EENS_8epilogue10collective6detail29Sm90TmaWarpSpecializedAdapterINS1G_15DefaultEpilogueISK_SL_SL_NS1F_6thread17LinearCombinationISK_Li1EffLNS1K_9ScaleType4KindE0ELNS_15FloatRoundStyleE2ESK_EENS1_15EpilogueDefaultEEEEEvvEEEEvNT_6ParamsE --------------------------
	.section	.nv.info._ZN7cutlass13device_kernelINS_4gemm6kernel13GemmUniversalIN4cute5tupleIJiiiiEEENS1_10collective13CollectiveMmaINS1_37MainloopSm90TmaGmmaWarpSpecializedFP8ILi3ENS5_IJNS4_1CILi2EEESB_NSA_ILi1EEEEEENS1_35KernelTmaWarpSpecializedCooperativeEEENS5_IJNSA_ILi256EEENSA_ILi64EEENSA_ILi128EEEEEENS_12float_e4m3_tENS5_IJlSC_lEEESK_SL_NS4_8TiledMMAINS4_8MMA_AtomIJNS4_4SM904GMMA30MMA_64x64x32_F32E4M3E4M3_SS_TNILNSP_7ScaleInE1ELSR_1EEEEEENS4_6LayoutINS5_IJSB_SC_SC_EEENS5_IJSC_NSA_ILi0EEESW_EEEEENS5_IJNS4_10UnderscoreESZ_SZ_EEEEENS4_23SM90_TMA_LOAD_MULTICASTENS4_14ComposedLayoutINS4_7SwizzleILi3ELi4ELi3EEENS4_18smem_ptr_flag_bitsILi8EEENSU_INS5_IJNSA_ILi8EEESI_EEENS5_IJSI_SC_EEEEEEEvNS4_8identityES12_S1C_vS1D_EENS_8epilogue10collective6detail29Sm90TmaWarpSpecializedAdapterINS1G_15DefaultEpilogueISK_SL_SL_NS1F_6thread17LinearCombinationISK_Li1EffLNS1K_9ScaleType4KindE0ELNS_15FloatRoundStyleE2ESK_EENS1_15EpilogueDefaultEEEEEvvEEEEvNT_6ParamsE,"",@"SHT_CUDA_INFO"
	.sectionflags	@""
	.align	4


	//----- nvinfo : EIATTR_CUDA_API_VERSION
	.align		4
        /*0000*/ 	.byte	0x04, 0x37
        /*0002*/ 	.short	(.L_18 - .L_17)
.L_17:
        /*0004*/ 	.word	0x00000082


	//----- nvinfo : EIATTR_KPARAM_INFO
	.align		4
.L_18:
        /*0008*/ 	.byte	0x04, 0x17
        /*000a*/ 	.short	(.L_20 - .L_19)
.L_19:
        /*000c*/ 	.word	0x00000000
        /*0010*/ 	.short	0x0000
        /*0012*/ 	.short	0x0070
        /*0014*/ 	.byte	0x00, 0xf0, 0x01, 0x10


	//----- nvinfo : EIATTR_SPARSE_MMA_MASK
	.align		4
.L_20:
        /*0018*/ 	.byte	0x03, 0x50
        /*001a*/ 	.short	0x0000


	//----- nvinfo : EIATTR_MAXREG_COUNT
	.align		4
        /*001c*/ 	.byte	0x03, 0x1b
        /*001e*/ 	.short	0x00a8


	//----- nvinfo : EIATTR_NUM_BARRIERS
	.align		4
        /*0020*/ 	.byte	0x02, 0x4c
        /*0022*/ 	.byte	0x01
	.zero		1


	//----- nvinfo : EIATTR_MERCURY_ISA_VERSION
	.align		4
        /*0024*/ 	.byte	0x03, 0x5f
        /*0026*/ 	.short	0x0101


	//----- nvinfo : EIATTR_INT_WARP_WIDE_INSTR_OFFSETS
	.align		4
        /*0028*/ 	.byte	0x04, 0x31
        /*002a*/ 	.short	(.L_22 - .L_21)


	//   ....[0]....
.L_21:
        /*002c*/ 	.word	0x00000480


	//   ....[1]....
        /*0030*/ 	.word	0x000004b0


	//   ....[2]....
        /*0034*/ 	.word	0x00000630


	//----- nvinfo : EIATTR_COOP_GROUP_MASK_REGIDS
	.align		4
.L_22:
        /*0038*/ 	.byte	0x04, 0x29
        /*003a*/ 	.short	(.L_24 - .L_23)


	//   ....[0]....
.L_23:
        /*003c*/ 	.word	0xffffffff


	//   ....[1]....
        /*0040*/ 	.word	0xffffffff


	//   ....[2]....
        /*0044*/ 	.word	0xffffffff


	//   ....[3]....
        /*0048*/ 	.word	0xffffffff


	//   ....[4]....
        /*004c*/ 	.word	0xffffffff


	//   ....[5]....
        /*0050*/ 	.word	0xffffffff


	//----- nvinfo : EIATTR_COOP_GROUP_INSTR_OFFSETS
	.align		4
.L_24:
        /*0054*/ 	.byte	0x04, 0x28
        /*0056*/ 	.short	(.L_26 - .L_25)


	//   ....[0]....
.L_25:
        /*0058*/ 	.word	0x00000060


	//   ....[1]....
        /*005c*/ 	.word	0x00000070


	//   ....[2]....
        /*0060*/ 	.word	0x00000130


	//   ....[3]....
        /*0064*/ 	.word	0x000002b0


	//   ....[4]....
        /*0068*/ 	.word	0x000007d0


	//   ....[5]....
        /*006c*/ 	.word	0x00001250


	//----- nvinfo : EIATTR_REG_RECONFIG
	.align		4
.L_26:
        /*0070*/ 	.byte	0x01, 0x54
	.zero		2


	//----- nvinfo : EIATTR_MBARRIER_INSTR_OFFSETS
	.align		4
        /*0074*/ 	.byte	0x04, 0x39
        /*0076*/ 	.short	(.L_28 - .L_27)


	//   ....[0]....
.L_27:
        /*0078*/ 	.word	0x00000230
        /*007c*/ 	.word	0x000000ff
        /*0080*/ 	.word	0x00000000
        /*0084*/ 	.short	0x0100
        /*0086*/ 	.byte	0x08
	.zero		1


	//   ....[1]....
        /*0088*/ 	.word	0x00000240
        /*008c*/ 	.word	0x000000ff
        /*0090*/ 	.word	0x00000018
        /*0094*/ 	.short	0x0100
        /*0096*/ 	.byte	0x08
	.zero		1


	//   ....[2]....
        /*0098*/ 	.word	0x00000250
        /*009c*/ 	.word	0x000000ff
        /*00a0*/ 	.word	0x00000008
        /*00a4*/ 	.short	0x0100
        /*00a6*/ 	.byte	0x08
	.zero		1


	//   ....[3]....
        /*00a8*/ 	.word	0x00000260
        /*00ac*/ 	.word	0x000000ff
        /*00b0*/ 	.word	0x00000020
        /*00b4*/ 	.short	0x0100
        /*00b6*/ 	.byte	0x08
	.zero		1


	//   ....[4]....
        /*00b8*/ 	.word	0x00000270
        /*00bc*/ 	.word	0x000000ff
        /*00c0*/ 	.word	0x00000010
        /*00c4*/ 	.short	0x0100
        /*00c6*/ 	.byte	0x08
	.zero		1


	//   ....[5]....
        /*00c8*/ 	.word	0x00000280
        /*00cc*/ 	.word	0x000000ff
        /*00d0*/ 	.word	0x00000028
        /*00d4*/ 	.short	0x0100
        /*00d6*/ 	.byte	0x08
	.zero		1


	//   ....[6]....
        /*00d8*/ 	.word	0x000006c0
        /*00dc*/ 	.word	0x000000ff
        /*00e0*/ 	.word	0x00000040
        /*00e4*/ 	.short	0x0100
        /*00e6*/ 	.byte	0x06
	.zero		1


	//   ....[7]....
        /*00e8*/ 	.word	0x00000760
        /*00ec*/ 	.word	0x000000ff
        /*00f0*/ 	.word	0x00000048
        /*00f4*/ 	.short	0x0100
        /*00f6*/ 	.byte	0x06
	.zero		1


	//   ....[8]....
        /*00f8*/ 	.word	0x00001780
        /*00fc*/ 	.word	0x000000ff
        /*0100*/ 	.word	0x00000000
        /*0104*/ 	.short	0x010a
        /*0106*/ 	.byte	0x06
	.zero		1


	//   ....[9]....
        /*0108*/ 	.word	0x000017c0
        /*010c*/ 	.word	0x000000ff
        /*0110*/ 	.word	0x00000000
        /*0114*/ 	.short	0x010a
        /*0116*/ 	.byte	0x06
	.zero		1


	//   ....[10]....
        /*0118*/ 	.word	0x000022b0
        /*011c*/ 	.word	0x000000ff
        /*0120*/ 	.word	0x00000000
        /*0124*/ 	.short	0x010a
        /*0126*/ 	.byte	0x0d
	.zero		1


	//   ....[11]....
        /*0128*/ 	.word	0x000022f0
        /*012c*/ 	.word	0x000000ff
        /*0130*/ 	.word	0x00000000
        /*0134*/ 	.short	0x010a
        /*0136*/ 	.byte	0x0d
	.zero		1


	//   ....[12]....
        /*0138*/ 	.word	0x00002ae0
        /*013c*/ 	.word	0x0000000e
        /*0140*/ 	.word	0x00000000
        /*0144*/ 	.short	0x0101
        /*0146*/ 	.byte	0x3f
	.zero		1


	//   ....[13]....
        /*0148*/ 	.word	0x00003180
        /*014c*/ 	.word	0x0000000c
        /*0150*/ 	.word	0x00000000
        /*0154*/ 	.short	0x0101
        /*0156*/ 	.byte	0x3f
	.zero		1


	//   ....[14]....
        /*0158*/ 	.word	0x00008cd0
        /*015c*/ 	.word	0x00000014
        /*0160*/ 	.word	0x00000018
        /*0164*/ 	.short	0x010a
        /*0166*/ 	.byte	0x3f
	.zero		1


	//   ....[15]....
        /*0168*/ 	.word	0x00009070
        /*016c*/ 	.word	0x00000008
        /*0170*/ 	.word	0x00000048
        /*0174*/ 	.short	0x0101
        /*0176*/ 	.byte	0x3f
	.zero		1


	//   ....[16]....
        /*0178*/ 	.word	0x00009790
        /*017c*/ 	.word	0x00000004
        /*0180*/ 	.word	0x00000000
        /*0184*/ 	.short	0x010a
        /*0186*/ 	.byte	0x3f
	.zero		1


	//   ....[17]....
        /*0188*/ 	.word	0x00009810
        /*018c*/ 	.word	0x00000006
        /*0190*/ 	.word	0x00000000
        /*0194*/ 	.short	0x010a
        /*0196*/ 	.byte	0x3f
	.zero		1


	//   ....[18]....
        /*0198*/ 	.word	0x000098a0
        /*019c*/ 	.word	0x00000003
        /*01a0*/ 	.word	0x00000000
        /*01a4*/ 	.short	0x010a
        /*01a6*/ 	.byte	0x3f
	.zero		1


	//   ....[19]....
        /*01a8*/ 	.word	0x00009910
        /*01ac*/ 	.word	0x0000000d
        /*01b0*/ 	.word	0x00000000
        /*01b4*/ 	.short	0x010a
        /*01b6*/ 	.byte	0x3f
	.zero		1


	//   ....[20]....
        /*01b8*/ 	.word	0x00009970
        /*01bc*/ 	.word	0x0000000f
        /*01c0*/ 	.word	0x00000000
        /*01c4*/ 	.short	0x010a
        /*01c6*/ 	.byte	0x3f
	.zero		1


	//   ....[21]....
        /*01c8*/ 	.word	0x00009a40
        /*01cc*/ 	.word	0x00000014
        /*01d0*/ 	.word	0x00000018
        /*01d4*/ 	.short	0x010a
        /*01d6*/ 	.byte	0x3f
	.zero		1


	//   ....[22]....
        /*01d8*/ 	.word	0x00009b10
        /*01dc*/ 	.word	0x00000004
        /*01e0*/ 	.word	0x00000000
        /*01e4*/ 	.short	0x010a
        /*01e6*/ 	.byte	0x3f
	.zero		1


	//   ....[23]....
        /*01e8*/ 	.word	0x00009b60
        /*01ec*/ 	.word	0x00000006
        /*01f0*/ 	.word	0x00000000
        /*01f4*/ 	.short	0x010a
        /*01f6*/ 	.byte	0x3f
	.zero		1


	//----- nvinfo : EIATTR_NUM_MBARRIERS
	.align		4
.L_28:
        /*01f8*/ 	.byte	0x03, 0x38
        /*01fa*/ 	.short	0x0008


	//----- nvinfo : EIATTR_EXIT_INSTR_OFFSETS
	.align		4
        /*01fc*/ 	.byte	0x04, 0x1c
        /*01fe*/ 	.short	(.L_30 - .L_29)


	//   ....[0]....
.L_29:
        /*0200*/ 	.word	0x00000930


	//   ....[1]....
        /*0204*/ 	.word	0x00001120


	//   ....[2]....
        /*0208*/ 	.word	0x00008310


	//   ....[3]....
        /*020c*/ 	.word	0x00008870


	//   ....[4]....
        /*0210*/ 	.word	0x000098f0


	//----- nvinfo : EIATTR_MAX_THREADS
	.align		4
.L_30:
        /*0214*/ 	.byte	0x04, 0x05
        /*0216*/ 	.short	(.L_32 - .L_31)
.L_31:
        /*0218*/ 	.word	0x00000180
        /*021c*/ 	.word	0x00000001
        /*0220*/ 	.word	0x00000001


	//----- nvinfo : EIATTR_CRS_STACK_SIZE
	.align		4
.L_32:
        /*0224*/ 	.byte	0x04, 0x1e
        /*0226*/ 	.short	(.L_34 - .L_33)
.L_33:
        /*0228*/ 	.word	0x00000000


	//----- nvinfo : EIATTR_CBANK_PARAM_SIZE
	.align		4
.L_34:
        /*022c*/ 	.byte	0x03, 0x19
        /*022e*/ 	.short	0x0470


	//----- nvinfo : EIATTR_PARAM_CBANK
	.align		4
        /*0230*/ 	.byte	0x04, 0x0a
        /*0232*/ 	.short	(.L_36 - .L_35)
	.align		4
.L_35:
        /*0234*/ 	.word	index@(.nv.constant0._ZN7cutlass13device_kernelINS_4gemm6kernel13GemmUniversalIN4cute5tupleIJiiiiEEENS1_10collective13CollectiveMmaINS1_37MainloopSm90TmaGmmaWarpSpecializedFP8ILi3ENS5_IJNS4_1CILi2EEESB_NSA_ILi1EEEEEENS1_35KernelTmaWarpSpecializedCooperativeEEENS5_IJNSA_ILi256EEENSA_ILi64EEENSA_ILi128EEEEEENS_12float_e4m3_tENS5_IJlSC_lEEESK_SL_NS4_8TiledMMAINS4_8MMA_AtomIJNS4_4SM904GMMA30MMA_64x64x32_F32E4M3E4M3_SS_TNILNSP_7ScaleInE1ELSR_1EEEEEENS4_6LayoutINS5_IJSB_SC_SC_EEENS5_IJSC_NSA_ILi0EEESW_EEEEENS5_IJNS4_10UnderscoreESZ_SZ_EEEEENS4_23SM90_TMA_LOAD_MULTICASTENS4_14ComposedLayoutINS4_7SwizzleILi3ELi4ELi3EEENS4_18smem_ptr_flag_bitsILi8EEENSU_INS5_IJNSA_ILi8EEESI_EEENS5_IJSI_SC_EEEEEEEvNS4_8identityES12_S1C_vS1D_EENS_8epilogue10collective6detail29Sm90TmaWarpSpecializedAdapterINS1G_15DefaultEpilogueISK_SL_SL_NS1F_6thread17LinearCombinationISK_Li1EffLNS1K_9ScaleType4KindE0ELNS_15FloatRoundStyleE2ESK_EENS1_15EpilogueDefaultEEEEEvvEEEEvNT_6ParamsE)
        /*0238*/ 	.short	0x0210
        /*023a*/ 	.short	0x0470


	//----- nvinfo : EIATTR_SW_WAR
	.align		4
.L_36:
        /*023c*/ 	.byte	0x04, 0x36
        /*023e*/ 	.short	(.L_38 - .L_37)
.L_37:
        /*0240*/ 	.word	0x00000008
.L_38:


//--------------------- .nv.callgraph             --------------------------
	.section	.nv.callgraph,"",@"SHT_CUDA_CALLGRAPH"
	.align	4
	.sectionentsize	8
	.align		4
        /*0000*/ 	.word	0x00000000
	.align		4
        /*0004*/ 	.word	0xffffffff
	.align		4
        /*0008*/ 	.word	0x00000000
	.align		4
        /*000c*/ 	.word	0xfffffffe
	.align		4
        /*0010*/ 	.word	0x00000000
	.align		4
        /*0014*/ 	.word	0xfffffffd
	.align		4
        /*0018*/ 	.word	0x00000000
	.align		4
        /*001c*/ 	.word	0xfffffffc


//--------------------- .nv.constant4             --------------------------
	.section	.nv.constant4,"a",@progbits
	.align	8
	.align		8
.nv.constant4:
        /*0000*/ 	.dword	_ZN39_INTERNAL_91f34959_4_k_cu_e58e43b0_50764cuda3std3__45__cpo5beginE
	.align		8
        /*0008*/ 	.dword	_ZN39_INTERNAL_91f34959_4_k_cu_e58e43b0_50764cuda3std3__45__cpo3endE
	.align		8
        /*0010*/ 	.dword	_ZN39_INTERNAL_91f34959_4_k_cu_e58e43b0_50764cuda3std3__45__cpo6cbeginE
	.align		8
        /*0018*/ 	.dword	_ZN39_INTERNAL_91f34959_4_k_cu_e58e43b0_50764cuda3std3__45__cpo4cendE
	.align		8
        /*0020*/ 	.dword	_ZN39_INTERNAL_91f34959_4_k_cu_e58e43b0_50764cuda3std3__441_GLOBAL__N__91f34959_4_k_cu_e58e43b0_50766ignoreE
	.align		8
        /*0028*/ 	.dword	_ZN39_INTERNAL_91f34959_4_k_cu_e58e43b0_50764cuda3std3__419piecewise_constructE
	.align		8
        /*0030*/ 	.dword	_ZN39_INTERNAL_91f34959_4_k_cu_e58e43b0_50764cuda3std3__48in_placeE
	.align		8
        /*0038*/ 	.dword	_ZN39_INTERNAL_91f34959_4_k_cu_e58e43b0_50764cuda3std6ranges3__45__cpo4swapE
	.align		8
        /*0040*/ 	.dword	_ZN39_INTERNAL_91f34959_4_k_cu_e58e43b0_50764cuda3std6ranges3__45__cpo9iter_moveE
	.align		8
        /*0048*/ 	.dword	_ZN39_INTERNAL_91f34959_4_k_cu_e58e43b0_50764cute7productE
	.align		8
        /*0050*/ 	.dword	_ZN39_INTERNAL_91f34959_4_k_cu_e58e43b0_50764cute1_E


//--------------------- .text._ZN7cutlass13device_kernelINS_4gemm6kernel13GemmUniversalIN4cute5tupleIJiiiiEEENS1_10collective13CollectiveMmaINS1_37MainloopSm90TmaGmmaWarpSpecializedFP8ILi3ENS5_IJNS4_1CILi2EEESB_NSA_ILi1EEEEEENS1_35KernelTmaWarpSpecializedCooperativeEEENS5_IJNSA_ILi256EEENSA_ILi64EEENSA_ILi128EEEEEENS_12float_e4m3_tENS5_IJlSC_lEEESK_SL_NS4_8TiledMMAINS4_8MMA_AtomIJNS4_4SM904GMMA30MMA_64x64x32_F32E4M3E4M3_SS_TNILNSP_7ScaleInE1ELSR_1EEEEEENS4_6LayoutINS5_IJSB_SC_SC_EEENS5_IJSC_NSA_ILi0EEESW_EEEEENS5_IJNS4_10UnderscoreESZ_SZ_EEEEENS4_23SM90_TMA_LOAD_MULTICASTENS4_14ComposedLayoutINS4_7SwizzleILi3ELi4ELi3EEENS4_18smem_ptr_flag_bitsILi8EEENSU_INS5_IJNSA_ILi8EEESI_EEENS5_IJSI_SC_EEEEEEEvNS4_8identityES12_S1C_vS1D_EENS_8epilogue10collective6detail29Sm90TmaWarpSpecializedAdapterINS1G_15DefaultEpilogueISK_SL_SL_NS1F_6thread17LinearCombinationISK_Li1EffLNS1K_9ScaleType4KindE0ELNS_15FloatRoundStyleE2ESK_EENS1_15EpilogueDefaultEEEEEvvEEEEvNT_6ParamsE --------------------------
	.section	.text._ZN7cutlass13device_kernelINS_4gemm6kernel13GemmUniversalIN4cute5tupleIJiiiiEEENS1_10collective13CollectiveMmaINS1_37MainloopSm90TmaGmmaWarpSpecializedFP8ILi3ENS5_IJNS4_1CILi2EEESB_NSA_ILi1EEEEEENS1_35KernelTmaWarpSpecializedCooperativeEEENS5_IJNSA_ILi256EEENSA_ILi64EEENSA_ILi128EEEEEENS_12float_e4m3_tENS5_IJlSC_lEEESK_SL_NS4_8TiledMMAINS4_8MMA_AtomIJNS4_4SM904GMMA30MMA_64x64x32_F32E4M3E4M3_SS_TNILNSP_7ScaleInE1ELSR_1EEEEEENS4_6LayoutINS5_IJSB_SC_SC_EEENS5_IJSC_NSA_ILi0EEESW_EEEEENS5_IJNS4_10UnderscoreESZ_SZ_EEEEENS4_23SM90_TMA_LOAD_MULTICASTENS4_14ComposedLayoutINS4_7SwizzleILi3ELi4ELi3EEENS4_18smem_ptr_flag_bitsILi8EEENSU_INS5_IJNSA_ILi8EEESI_EEENS5_IJSI_SC_EEEEEEEvNS4_8identityES12_S1C_vS1D_EENS_8epilogue10collective6detail29Sm90TmaWarpSpecializedAdapterINS1G_15DefaultEpilogueISK_SL_SL_NS1F_6thread17LinearCombinationISK_Li1EffLNS1K_9ScaleType4KindE0ELNS_15FloatRoundStyleE2ESK_EENS1_15EpilogueDefaultEEEEEvvEEEEvNT_6ParamsE,"ax",@progbits
	.align	128
.text._ZN7cutlass13device_kernelINS_4gemm6kernel13GemmUniversalIN4cute5tupleIJiiiiEEENS1_10collective13CollectiveMmaINS1_37MainloopSm90TmaGmmaWarpSpecializedFP8ILi3ENS5_IJNS4_1CILi2EEESB_NSA_ILi1EEEEEENS1_35KernelTmaWarpSpecializedCooperativeEEENS5_IJNSA_ILi256EEENSA_ILi64EEENSA_ILi128EEEEEENS_12float_e4m3_tENS5_IJlSC_lEEESK_SL_NS4_8TiledMMAINS4_8MMA_AtomIJNS4_4SM904GMMA30MMA_64x64x32_F32E4M3E4M3_SS_TNILNSP_7ScaleInE1ELSR_1EEEEEENS4_6LayoutINS5_IJSB_SC_SC_EEENS5_IJSC_NSA_ILi0EEESW_EEEEENS5_IJNS4_10UnderscoreESZ_SZ_EEEEENS4_23SM90_TMA_LOAD_MULTICASTENS4_14ComposedLayoutINS4_7SwizzleILi3ELi4ELi3EEENS4_18smem_ptr_flag_bitsILi8EEENSU_INS5_IJNSA_ILi8EEESI_EEENS5_IJSI_SC_EEEEEEEvNS4_8identityES12_S1C_vS1D_EENS_8epilogue10collective6detail29Sm90TmaWarpSpecializedAdapterINS1G_15DefaultEpilogueISK_SL_SL_NS1F_6thread17LinearCombinationISK_Li1EffLNS1K_9ScaleType4KindE0ELNS_15FloatRoundStyleE2ESK_EENS1_15EpilogueDefaultEEEEEvvEEEEvNT_6ParamsE:
        .type           _ZN7cutlass13device_kernelINS_4gemm6kernel13GemmUniversalIN4cute5tupleIJiiiiEEENS1_10collective13CollectiveMmaINS1_37MainloopSm90TmaGmmaWarpSpecializedFP8ILi3ENS5_IJNS4_1CILi2EEESB_NSA_ILi1EEEEEENS1_35KernelTmaWarpSpecializedCooperativeEEENS5_IJNSA_ILi256EEENSA_ILi64EEENSA_ILi128EEEEEENS_12float_e4m3_tENS5_IJlSC_lEEESK_SL_NS4_8TiledMMAINS4_8MMA_AtomIJNS4_4SM904GMMA30MMA_64x64x32_F32E4M3E4M3_SS_TNILNSP_7ScaleInE1ELSR_1EEEEEENS4_6LayoutINS5_IJSB_SC_SC_EEENS5_IJSC_NSA_ILi0EEESW_EEEEENS5_IJNS4_10UnderscoreESZ_SZ_EEEEENS4_23SM90_TMA_LOAD_MULTICASTENS4_14ComposedLayoutINS4_7SwizzleILi3ELi4ELi3EEENS4_18smem_ptr_flag_bitsILi8EEENSU_INS5_IJNSA_ILi8EEESI_EEENS5_IJSI_SC_EEEEEEEvNS4_8identityES12_S1C_vS1D_EENS_8epilogue10collective6detail29Sm90TmaWarpSpecializedAdapterINS1G_15DefaultEpilogueISK_SL_SL_NS1F_6thread17LinearCombinationISK_Li1EffLNS1K_9ScaleType4KindE0ELNS_15FloatRoundStyleE2ESK_EENS1_15EpilogueDefaultEEEEEvvEEEEvNT_6ParamsE,@function
        .size           _ZN7cutlass13device_kernelINS_4gemm6kernel13GemmUniversalIN4cute5tupleIJiiiiEEENS1_10collective13CollectiveMmaINS1_37MainloopSm90TmaGmmaWarpSpecializedFP8ILi3ENS5_IJNS4_1CILi2EEESB_NSA_ILi1EEEEEENS1_35KernelTmaWarpSpecializedCooperativeEEENS5_IJNSA_ILi256EEENSA_ILi64EEENSA_ILi128EEEEEENS_12float_e4m3_tENS5_IJlSC_lEEESK_SL_NS4_8TiledMMAINS4_8MMA_AtomIJNS4_4SM904GMMA30MMA_64x64x32_F32E4M3E4M3_SS_TNILNSP_7ScaleInE1ELSR_1EEEEEENS4_6LayoutINS5_IJSB_SC_SC_EEENS5_IJSC_NSA_ILi0EEESW_EEEEENS5_IJNS4_10UnderscoreESZ_SZ_EEEEENS4_23SM90_TMA_LOAD_MULTICASTENS4_14ComposedLayoutINS4_7SwizzleILi3ELi4ELi3EEENS4_18smem_ptr_flag_bitsILi8EEENSU_INS5_IJNSA_ILi8EEESI_EEENS5_IJSI_SC_EEEEEEEvNS4_8identityES12_S1C_vS1D_EENS_8epilogue10collective6detail29Sm90TmaWarpSpecializedAdapterINS1G_15DefaultEpilogueISK_SL_SL_NS1F_6thread17LinearCombinationISK_Li1EffLNS1K_9ScaleType4KindE0ELNS_15FloatRoundStyleE2ESK_EENS1_15EpilogueDefaultEEEEEvvEEEEvNT_6ParamsE,(.L_x_204 - _ZN7cutlass13device_kernelINS_4gemm6kernel13GemmUniversalIN4cute5tupleIJiiiiEEENS1_10collective13CollectiveMmaINS1_37MainloopSm90TmaGmmaWarpSpecializedFP8ILi3ENS5_IJNS4_1CILi2EEESB_NSA_ILi1EEEEEENS1_35KernelTmaWarpSpecializedCooperativeEEENS5_IJNSA_ILi256EEENSA_ILi64EEENSA_ILi128EEEEEENS_12float_e4m3_tENS5_IJlSC_lEEESK_SL_NS4_8TiledMMAINS4_8MMA_AtomIJNS4_4SM904GMMA30MMA_64x64x32_F32E4M3E4M3_SS_TNILNSP_7ScaleInE1ELSR_1EEEEEENS4_6LayoutINS5_IJSB_SC_SC_EEENS5_IJSC_NSA_ILi0EEESW_EEEEENS5_IJNS4_10UnderscoreESZ_SZ_EEEEENS4_23SM90_TMA_LOAD_MULTICASTENS4_14ComposedLayoutINS4_7SwizzleILi3ELi4ELi3EEENS4_18smem_ptr_flag_bitsILi8EEENSU_INS5_IJNSA_ILi8EEESI_EEENS5_IJSI_SC_EEEEEEEvNS4_8identityES12_S1C_vS1D_EENS_8epilogue10collective6detail29Sm90TmaWarpSpecializedAdapterINS1G_15DefaultEpilogueISK_SL_SL_NS1F_6thread17LinearCombinationISK_Li1EffLNS1K_9ScaleType4KindE0ELNS_15FloatRoundStyleE2ESK_EENS1_15EpilogueDefaultEEEEEvvEEEEvNT_6ParamsE)
        .other          _ZN7cutlass13device_kernelINS_4gemm6kernel13GemmUniversalIN4cute5tupleIJiiiiEEENS1_10collective13CollectiveMmaINS1_37MainloopSm90TmaGmmaWarpSpecializedFP8ILi3ENS5_IJNS4_1CILi2EEESB_NSA_ILi1EEEEEENS1_35KernelTmaWarpSpecializedCooperativeEEENS5_IJNSA_ILi256EEENSA_ILi64EEENSA_ILi128EEEEEENS_12float_e4m3_tENS5_IJlSC_lEEESK_SL_NS4_8TiledMMAINS4_8MMA_AtomIJNS4_4SM904GMMA30MMA_64x64x32_F32E4M3E4M3_SS_TNILNSP_7ScaleInE1ELSR_1EEEEEENS4_6LayoutINS5_IJSB_SC_SC_EEENS5_IJSC_NSA_ILi0EEESW_EEEEENS5_IJNS4_10UnderscoreESZ_SZ_EEEEENS4_23SM90_TMA_LOAD_MULTICASTENS4_14ComposedLayoutINS4_7SwizzleILi3ELi4ELi3EEENS4_18smem_ptr_flag_bitsILi8EEENSU_INS5_IJNSA_ILi8EEESI_EEENS5_IJSI_SC_EEEEEEEvNS4_8identityES12_S1C_vS1D_EENS_8epilogue10collective6detail29Sm90TmaWarpSpecializedAdapterINS1G_15DefaultEpilogueISK_SL_SL_NS1F_6thread17LinearCombinationISK_Li1EffLNS1K_9ScaleType4KindE0ELNS_15FloatRoundStyleE2ESK_EENS1_15EpilogueDefaultEEEEEvvEEEEvNT_6ParamsE,@"STO_CUDA_ENTRY STV_DEFAULT"
_ZN7cutlass13device_kernelINS_4gemm6kernel13GemmUniversalIN4cute5tupleIJiiiiEEENS1_10collective13CollectiveMmaINS1_37MainloopSm90TmaGmmaWarpSpecializedFP8ILi3ENS5_IJNS4_1CILi2EEESB_NSA_ILi1EEEEEENS1_35KernelTmaWarpSpecializedCooperativeEEENS5_IJNSA_ILi256EEENSA_ILi64EEENSA_ILi128EEEEEENS_12float_e4m3_tENS5_IJlSC_lEEESK_SL_NS4_8TiledMMAINS4_8MMA_AtomIJNS4_4SM904GMMA30MMA_64x64x32_F32E4M3E4M3_SS_TNILNSP_7ScaleInE1ELSR_1EEEEEENS4_6LayoutINS5_IJSB_SC_SC_EEENS5_IJSC_NSA_ILi0EEESW_EEEEENS5_IJNS4_10UnderscoreESZ_SZ_EEEEENS4_23SM90_TMA_LOAD_MULTICASTENS4_14ComposedLayoutINS4_7SwizzleILi3ELi4ELi3EEENS4_18smem_ptr_flag_bitsILi8EEENSU_INS5_IJNSA_ILi8EEESI_EEENS5_IJSI_SC_EEEEEEEvNS4_8identityES12_S1C_vS1D_EENS_8epilogue10collective6detail29Sm90TmaWarpSpecializedAdapterINS1G_15DefaultEpilogueISK_SL_SL_NS1F_6thread17LinearCombinationISK_Li1EffLNS1K_9ScaleType4KindE0ELNS_15FloatRoundStyleE2ESK_EENS1_15EpilogueDefaultEEEEEvvEEEEvNT_6ParamsE:
[----:B------:R-:W-:Y:S01]  /*0000*/  LDC R1, c[0x0][0x28] ;  /* 0x00000a00ff017b82 */ /* 0x000fe20000000800 */
[----:B------:R-:W0:Y:S01]  /*0010*/  S2R R0, SR_TID.X ;  /* 0x0000000000007919 */ /* 0x000e220000002100 */
[----:B------:R-:W-:Y:S01]  /*0020*/  ELECT P0, URZ, PT ;  /* 0x00000000003f782f */ /* 0x000fe20003800000 */
[----:B------:R-:W-:Y:S01]  /*0030*/  BSSY B0, `(.L_x_0) ;  /* 0x000000f000007945 */ /* 0x000fe20003800000 */
[--C-:B0-----:R-:W-:Y:S02]  /*0040*/  SHF.R.U32.HI R2, RZ, 0x5, R0.reuse ;  /* 0x00000005ff027819 */ /* 0x101fe40000011600 */
[----:B------:R-:W-:-:S03]  /*0050*/  SHF.R.U32.HI R3, RZ, 0x7, R0 ;  /* 0x00000007ff037819 */ /* 0x000fc60000011600 */
[----:B------:R-:W0:Y:S04]  /*0060*/  SHFL.IDX PT, R7, R2, RZ, 0x1f ;  /* 0x00001fff02077589 */ /* 0x000e2800000e0000 */
[----:B------:R-:W1:Y:S01]  /*0070*/  SHFL.IDX PT, R3, R3, RZ, 0x1f ;  /* 0x00001fff03037589 */ /* 0x000e6200000e0000 */
[----:B0-----:R-:W-:-:S13]  /*0080*/  ISETP.NE.OR P0, PT, R7, RZ, !P0 ;  /* 0x000000ff0700720c */ /* 0x001fda0004705670 */
[----:B-1----:R-:W-:Y:S05]  /*0090*/  @P0 BRA `(.L_x_1) ;  /* 0x0000000000200947 */ /* 0x002fea0003800000 */
[----:B------:R-:W-:Y:S02]  /*00a0*/  ULDC.64 UR4, c[0x0][0x198] ;  /* 0x0000660000047ab9 */ /* 0x000fe40000000a00 */
[----:B------:R-:W-:Y:S02]  /*00b0*/  UIADD3 UR6, UP0, UR4, 0xf0, URZ ;  /* 0x000000f004067890 */ /* 0x000fe4000ff1e03f */
[----:B------:R-:W-:Y:S02]  /*00c0*/  UIADD3 UR4, UP1, UR4, 0x1f0, URZ ;  /* 0x000001f004047890 */ /* 0x000fe4000ff3e03f */
[----:B------:R-:W-:Y:S02]  /*00d0*/  UIADD3.X UR7, URZ, UR5, URZ, UP0, !UPT ;  /* 0x000000053f077290 */ /* 0x000fe400087fe43f */
[----:B------:R-:W-:-:S07]  /*00e0*/  UIADD3.X UR5, URZ, UR5, URZ, UP1, !UPT ;  /* 0x000000053f057290 */ /* 0x000fce0008ffe43f */
[----:B------:R0:W-:Y:S02]  /*00f0*/  UTMACCTL.PF [UR6] ;  /* 0x00000000060079b9 */ /* 0x0001e40008040000 */
[----:B------:R0:W-:Y:S02]  /*0100*/  UTMACCTL.PF [UR4] ;  /* 0x00000000040079b9 */ /* 0x0001e40008040000 */
[----:B0-----:R-:W-:Y:S01]  /*0110*/  NOP ;  /* 0x0000000000007918 */ /* 0x001fe20000000000 */
.L_x_1:
[----:B------:R-:W-:Y:S05]  /*0120*/  BSYNC B0 ;  /* 0x0000000000007941 */ /* 0x000fea0003800000 */
.L_x_0:
[----:B------:R-:W0:Y:S02]  /*0130*/  SHFL.IDX PT, R4, R2, RZ, 0x1f ;  /* 0x00001fff02047589 */ /* 0x000e2400000e0000 */
[----:B0-----:R-:W-:-:S13]  /*0140*/  ISETP.NE.AND P0, PT, R4, RZ, PT ;  /* 0x000000ff0400720c */ /* 0x001fda0003f05270 */
[----:B------:R-:W-:Y:S05]  /*0150*/  @P0 BRA `(.L_x_2) ;  /* 0x0000000000500947 */ /* 0x000fea0003800000 */
[----:B------:R-:W0:Y:S01]  /*0160*/  S2UR UR8, SR_CgaCtaId ;  /* 0x00000000000879c3 */ /* 0x000e220000008800 */
[----:B------:R-:W-:Y:S01]  /*0170*/  UMOV UR4, 0x400 ;  /* 0x0000040000047882 */ /* 0x000fe20000000000 */
[----:B------:R-:W-:Y:S01]  /*0180*/  UMOV UR5, 0x1 ;  /* 0x0000000100057882 */ /* 0x000fe20000000000 */
[----:B------:R-:W-:Y:S01]  /*0190*/  UMOV UR6, 0x6 ;  /* 0x0000000600067882 */ /* 0x000fe20000000000 */
[----:B------:R-:W-:Y:S01]  /*01a0*/  ELECT P0, URZ, PT ;  /* 0x00000000003f782f */ /* 0x000fe20003800000 */
[----:B------:R-:W-:-:S04]  /*01b0*/  UIADD3 UR6, -UR6, 0x100000, URZ ;  /* 0x0010000006067890 */ /* 0x000fc8000fffe13f */
[----:B------:R-:W-:Y:S02]  /*01c0*/  USHF.L.U32 UR7, UR6, 0xb, URZ ;  /* 0x0000000b06077899 */ /* 0x000fe4000800063f */
[----:B------:R-:W-:Y:S02]  /*01d0*/  USHF.L.U32 UR6, UR6, 0x1, URZ ;  /* 0x0000000106067899 */ /* 0x000fe4000800063f */
[----:B0-----:R-:W-:Y:S02]  /*01e0*/  ULEA UR8, UR8, UR4, 0x18 ;  /* 0x0000000408087291 */ /* 0x001fe4000f8ec03f */
[----:B------:R-:W-:-:S04]  /*01f0*/  UIADD3 UR4, -UR5, 0x100000, URZ ;  /* 0x0010000005047890 */ /* 0x000fc8000fffe13f */
[----:B------:R-:W-:Y:S02]  /*0200*/  USHF.L.U32 UR5, UR4, 0xb, URZ ;  /* 0x0000000b04057899 */ /* 0x000fe4000800063f */
[----:B------:R-:W-:Y:S01]  /*0210*/  USHF.L.U32 UR4, UR4, 0x1, URZ ;  /* 0x0000000104047899 */ /* 0x000fe2000800063f */
[----:B------:R-:W0:Y:S11]  /*0220*/  FENCE.VIEW.ASYNC.S ;  /* 0x00000000000073c6 */ /* 0x000e360000000000 */
[----:B0-----:R0:W1:Y:S01]  /*0230*/  SYNCS.EXCH.64 URZ, [UR8], UR4 ;  /* 0x00000004083f75b2 */ /* 0x0010620008000100 */
[----:B------:R0:W2:Y:S01]  /*0240*/  SYNCS.EXCH.64 URZ, [UR8+0x18], UR6 ;  /* 0x00001806083f75b2 */ /* 0x0000a20008000100 */
[----:B------:R0:W3:Y:S01]  /*0250*/  SYNCS.EXCH.64 URZ, [UR8+0x8], UR4 ;  /* 0x00000804083f75b2 */ /* 0x0000e20008000100 */
[----:B------:R0:W4:Y:S01]  /*0260*/  SYNCS.EXCH.64 URZ, [UR8+0x20], UR6 ;  /* 0x00002006083f75b2 */ /* 0x0001220008000100 */
[----:B------:R0:W0:Y:S01]  /*0270*/  SYNCS.EXCH.64 URZ, [UR8+0x10], UR4 ;  /* 0x00001004083f75b2 */ /* 0x0000220008000100 */
[----:B------:R0:W0:Y:S01]  /*0280*/  SYNCS.EXCH.64 URZ, [UR8+0x28], UR6 ;  /* 0x00002806083f75b2 */ /* 0x0000220008000100 */
[----:B------:R-:W-:Y:S01]  /*0290*/  NOP ;  /* 0x0000000000007918 */ /* 0x000fe20000000000 */
.L_x_2:
[----:B------:R-:W-:Y:S01]  /*02a0*/  SHF.R.S32.HI R5, RZ, 0x1f, R0 ;  /* 0x0000001fff057819 */ /* 0x000fe20000011400 */
[----:B------:R-:W5:Y:S01]  /*02b0*/  SHFL.IDX PT, R2, R2, RZ, 0x1f ;  /* 0x00001fff02027589 */ /* 0x000f6200000e0000 */
[----:B0-----:R-:W0:Y:S01]  /*02c0*/  S2UR UR8, SR_CTAID.X ;  /* 0x00000000000879c3 */ /* 0x001e220000002500 */
[----:B------:R-:W-:Y:S02]  /*02d0*/  ELECT P0, URZ, PT ;  /* 0x00000000003f782f */ /* 0x000fe40003800000 */
[----:B------:R-:W-:Y:S01]  /*02e0*/  LEA.HI R5, R5, R0, RZ, 0x7 ;  /* 0x0000000005057211 */ /* 0x000fe200078f38ff */
[----:B------:R-:W1:Y:S01]  /*02f0*/  S2R R8, SR_CTAID.Y ;  /* 0x0000000000087919 */ /* 0x000e620000002600 */
[----:B------:R-:W-:Y:S01]  /*0300*/  SHF.R.S32.HI R11, RZ, 0x1f, R4 ;  /* 0x0000001fff0b7819 */ /* 0x000fe20000011404 */
[----:B------:R-:W-:Y:S01]  /*0310*/  ULDC UR4, c[0x0][0x150] ;  /* 0x0000540000047ab9 */ /* 0x000fe20000000800 */
[----:B------:R-:W-:Y:S01]  /*0320*/  LOP3.LUT R5, R5, 0xffffff80, RZ, 0xc0, !PT ;  /* 0xffffff8005057812 */ /* 0x000fe200078ec0ff */
[----:B------:R-:W-:Y:S01]  /*0330*/  VIADD R16, R3, 0xffffffff ;  /* 0xffffffff03107836 */ /* 0x000fe20000000000 */
[----:B------:R-:W-:Y:S01]  /*0340*/  LEA.HI R11, R11, R4, RZ, 0x2 ;  /* 0x000000040b0b7211 */ /* 0x000fe200078f10ff */
[----:B------:R-:W2:Y:S01]  /*0350*/  LDC R12, c[0x0][0x144] ;  /* 0x00005100ff0c7b82 */ /* 0x000ea20000000800 */
[----:B------:R-:W-:Y:S01]  /*0360*/  NOP ;  /* 0x0000000000007918 */ /* 0x000fe20000000000 */
[----:B------:R-:W-:Y:S01]  /*0370*/  IMAD.IADD R6, R0, 0x1, -R5 ;  /* 0x0000000100067824 */ /* 0x000fe200078e0a05 */
[----:B------:R-:W-:Y:S01]  /*0380*/  LOP3.LUT R11, R11, 0x3ffffffc, RZ, 0xc0, !PT ;  /* 0x3ffffffc0b0b7812 */ /* 0x000fe200078ec0ff */
[----:B------:R-:W-:Y:S01]  /*0390*/  NOP ;  /* 0x0000000000007918 */ /* 0x000fe20000000000 */
[----:B------:R-:W-:-:S02]  /*03a0*/  ISETP.NE.AND P4, PT, R3, RZ, PT ;  /* 0x000000ff0300720c */ /* 0x000fc40003f85270 */
[----:B------:R-:W-:Y:S01]  /*03b0*/  SHF.R.S32.HI R5, RZ, 0x1f, R6 ;  /* 0x0000001fff057819 */ /* 0x000fe20000011406 */
[----:B------:R-:W-:Y:S01]  /*03c0*/  IMAD.IADD R4, R4, 0x1, -R11 ;  /* 0x0000000104047824 */ /* 0x000fe200078e0a0b */
[----:B------:R-:W3:Y:S01]  /*03d0*/  LDC R14, c[0x0][0x140] ;  /* 0x00005000ff0e7b82 */ /* 0x000ee20000000800 */
[----:B------:R-:W-:Y:S02]  /*03e0*/  ISETP.GE.U32.AND P6, PT, R16, 0x2, PT ;  /* 0x000000021000780c */ /* 0x000fe40003fc6070 */
[----:B------:R-:W-:Y:S02]  /*03f0*/  LEA.HI R5, R5, R6, RZ, 0x3 ;  /* 0x0000000605057211 */ /* 0x000fe400078f18ff */
[----:B-----5:R-:W-:Y:S02]  /*0400*/  ISETP.NE.OR P0, PT, R2, RZ, !P0 ;  /* 0x000000ff0200720c */ /* 0x020fe40004705670 */
[--C-:B------:R-:W-:Y:S01]  /*0410*/  SHF.R.S32.HI R2, RZ, 0x3, R5.reuse ;  /* 0x00000003ff027819 */ /* 0x100fe20000011405 */
[----:B------:R-:W5:Y:S01]  /*0420*/  LDC R13, c[0x0][0x148] ;  /* 0x00005200ff0d7b82 */ /* 0x000f620000000800 */
[----:B------:R-:W-:-:S02]  /*0430*/  SHF.R.S32.HI R5, RZ, 0x1f, R5 ;  /* 0x0000001fff057819 */ /* 0x000fc40000011405 */
[----:B0-----:R-:W-:Y:S02]  /*0440*/  I2FP.F32.U32 R10, UR8 ;  /* 0x00000008000a7c45 */ /* 0x001fe40008201000 */
[----:B------:R-:W-:-:S03]  /*0450*/  LEA.HI R5, R5, R2, RZ, 0x2 ;  /* 0x0000000205057211 */ /* 0x000fc600078f10ff */
[----:B------:R-:W-:Y:S01]  /*0460*/  FMUL R10, R10, UR4 ;  /* 0x000000040a0a7c20 */ /* 0x000fe20008400000 */
[----:B------:R-:W-:Y:S01]  /*0470*/  LOP3.LUT R5, R5, 0xfffffffc, RZ, 0xc0, !PT ;  /* 0xfffffffc05057812 */ /* 0x000fe200078ec0ff */
[----:B------:R-:W-:Y:S01]  /*0480*/  VOTEU.ALL UP0, P0 ;  /* 0x00000000003f7886 */ /* 0x000fe20000000000 */
[----:B-1----:R-:W-:Y:S01]  /*0490*/  I2FP.F32.U32 R11, R8 ;  /* 0x00000008000b7245 */ /* 0x002fe20000201000 */
[----:B------:R-:W-:Y:S01]  /*04a0*/  ULDC UR4, c[0x0][0x154] ;  /* 0x0000550000047ab9 */ /* 0x000fe20000000800 */
[----:B------:R-:W-:Y:S01]  /*04b0*/  VOTEU.ALL UP1, P0 ;  /* 0x00000000003f7886 */ /* 0x000fe20000020000 */
[----:B------:R-:W0:Y:S01]  /*04c0*/  F2I.U32.TRUNC.NTZ R10, R10 ;  /* 0x0000000a000a7305 */ /* 0x000e22000020f000 */
[----:B------:R-:W-:Y:S01]  /*04d0*/  IMAD.IADD R5, R2, 0x1, -R5 ;  /* 0x0000000102057824 */ /* 0x000fe200078e0a05 */
[----:B------:R-:W1:Y:S01]  /*04e0*/  @!UP0 S2UR UR7, SR_CgaCtaId ;  /* 0x00000000000789c3 */ /* 0x000e620000008800 */
[----:B------:R-:W-:Y:S01]  /*04f0*/  @!UP0 UMOV UR6, 0x400 ;  /* 0x0000040000068882 */ /* 0x000fe20000000000 */
[----:B---3--:R-:W-:Y:S01]  /*0500*/  ISETP.EQ.U32.AND P2, PT, R14, 0x1, PT ;  /* 0x000000010e00780c */ /* 0x008fe20003f42070 */
[----:B------:R-:W-:-:S05]  /*0510*/  IMAD R5, R4, 0x4, R5 ;  /* 0x0000000404057824 */ /* 0x000fca00078e0205 */
[----:B------:R-:W-:-:S04]  /*0520*/  LEA.HI R2, R5, R5, RZ, 0x1 ;  /* 0x0000000505027211 */ /* 0x000fc800078f08ff */
[----:B------:R-:W-:Y:S01]  /*0530*/  LOP3.LUT R4, R2, 0xfffffffe, RZ, 0xc0, !PT ;  /* 0xfffffffe02047812 */ /* 0x000fe200078ec0ff */
[----:B0-----:R-:W-:Y:S02]  /*0540*/  IMAD.MOV R15, RZ, RZ, -R10 ;  /* 0x000000ffff0f7224 */ /* 0x001fe400078e0a0a */
[----:B------:R-:W-:Y:S01]  /*0550*/  FMUL R10, R11, UR4 ;  /* 0x000000040b0a7c20 */ /* 0x000fe20008400000 */
[----:B------:R-:W-:Y:S01]  /*0560*/  SHF.R.S32.HI R2, RZ, 0x1f, R7 ;  /* 0x0000001fff027819 */ /* 0x000fe20000011407 */
[----:B------:R-:W-:Y:S01]  /*0570*/  UMOV UR4, 0x20 ;  /* 0x0000002000047882 */ /* 0x000fe20000000000 */
[----:B--2---:R-:W-:Y:S01]  /*0580*/  IMAD R12, R12, R15, UR8 ;  /* 0x000000080c0c7e24 */ /* 0x004fe2000f8e020f */
[----:B------:R-:W-:-:S04]  /*0590*/  @!UP0 UIADD3 UR4, -UR4, 0x100000, URZ ;  /* 0x0010000004048890 */ /* 0x000fc8000fffe13f */
[----:B------:R-:W-:Y:S02]  /*05a0*/  @!UP0 USHF.L.U32 UR5, UR4, 0xb, URZ ;  /* 0x0000000b04058899 */ /* 0x000fe4000800063f */
[----:B------:R-:W-:Y:S01]  /*05b0*/  @!UP0 USHF.L.U32 UR4, UR4, 0x1, URZ ;  /* 0x0000000104048899 */ /* 0x000fe2000800063f */
[C---:B------:R-:W-:Y:S01]  /*05c0*/  IMAD.IADD R11, R5.reuse, 0x1, -R4 ;  /* 0x00000001050b7824 */ /* 0x040fe200078e0a04 */
[----:B------:R-:W0:Y:S01]  /*05d0*/  F2I.U32.TRUNC.NTZ R10, R10 ;  /* 0x0000000a000a7305 */ /* 0x000e22000020f000 */
[----:B------:R-:W-:Y:S01]  /*05e0*/  LEA.HI R2, R2, R7, RZ, 0x2 ;  /* 0x0000000702027211 */ /* 0x000fe200078f10ff */
[----:B------:R-:W-:Y:S02]  /*05f0*/  IMAD.SHL.U32 R4, R5, 0x4, RZ ;  /* 0x0000000405047824 */ /* 0x000fe400078e00ff */
[----:B------:R-:W-:Y:S01]  /*0600*/  ISETP.NE.AND P3, PT, R11, R12, PT ;  /* 0x0000000c0b00720c */ /* 0x000fe20003f65270 */
[----:B-1----:R-:W-:Y:S01]  /*0610*/  @!UP0 ULEA UR6, UR7, UR6, 0x18 ;  /* 0x0000000607068291 */ /* 0x002fe2000f8ec03f */
[----:B------:R-:W-:Y:S01]  /*0620*/  LOP3.LUT R2, R2, 0xfffffffc, RZ, 0xc0, !PT ;  /* 0xfffffffc02027812 */ /* 0x000fe200078ec0ff */
[----:B------:R-:W-:Y:S01]  /*0630*/  VOTEU.ALL UP0, P0 ;  /* 0x00000000003f7886 */ /* 0x000fe20000000000 */
[----:B------:R-:W-:-:S02]  /*0640*/  LOP3.LUT R5, R5, 0xc, R4, 0x78, !PT ;  /* 0x0000000c05057812 */ /* 0x000fc400078e7804 */
[----:B------:R-:W-:Y:S01]  /*0650*/  LOP3.LUT P0, RZ, R6, 0x7, RZ, 0xc0, !PT ;  /* 0x0000000706ff7812 */ /* 0x000fe2000780c0ff */
[----:B------:R-:W-:Y:S02]  /*0660*/  IMAD.IADD R7, R7, 0x1, -R2 ;  /* 0x0000000107077824 */ /* 0x000fe400078e0a02 */
[----:B------:R-:W-:Y:S01]  /*0670*/  IMAD.MOV.U32 R6, RZ, RZ, 0x1 ;  /* 0x00000001ff067424 */ /* 0x000fe200078e00ff */
[----:B------:R-:W-:Y:S01]  /*0680*/  ISETP.LT.U32.AND P0, PT, R5, 0x4, !P0 ;  /* 0x000000040500780c */ /* 0x000fe20004701070 */
[----:B0-----:R-:W-:Y:S01]  /*0690*/  IMAD.MOV R20, RZ, RZ, -R10 ;  /* 0x000000ffff147224 */ /* 0x001fe200078e0a0a */
[----:B------:R-:W-:Y:S01]  /*06a0*/  ISETP.NE.AND P1, PT, R7, 0x3, PT ;  /* 0x000000030700780c */ /* 0x000fe20003f25270 */
[----:B------:R-:W0:Y:S02]  /*06b0*/  FENCE.VIEW.ASYNC.S ;  /* 0x00000000000073c6 */ /* 0x000e240000000000 */
[----:B0-----:R0:W1:Y:S01]  /*06c0*/  @!UP0 SYNCS.EXCH.64 URZ, [UR6+0x40], UR4 ;  /* 0x00004004063f85b2 */ /* 0x0010620008000100 */
[----:B------:R-:W-:Y:S01]  /*06d0*/  @P3 LEA.HI R2, R5, R5, RZ, 0x1 ;  /* 0x0000000505023211 */ /* 0x000fe200078f08ff */
[----:B-----5:R-:W-:Y:S01]  /*06e0*/  IMAD R11, R13, R20, R8 ;  /* 0x000000140d0b7224 */ /* 0x020fe200078e0208 */
[----:B------:R-:W-:-:S02]  /*06f0*/  ISETP.EQ.OR P1, PT, R7, RZ, !P1 ;  /* 0x000000ff0700720c */ /* 0x000fc40004f22670 */
[----:B------:R-:W-:Y:S02]  /*0700*/  @P3 SHF.R.S32.HI R2, RZ, 0x1, R2 ;  /* 0x00000001ff023819 */ /* 0x000fe40000011402 */
[----:B------:R-:W-:Y:S02]  /*0710*/  ISETP.EQ.AND P1, PT, R3, RZ, P1 ;  /* 0x000000ff0300720c */ /* 0x000fe40000f22270 */
[----:B------:R-:W-:Y:S02]  /*0720*/  @P3 ISETP.NE.AND P5, PT, R2, R11, PT ;  /* 0x0000000b0200320c */ /* 0x000fe40003fa5270 */
[----:B------:R-:W-:Y:S02]  /*0730*/  SEL R3, RZ, 0x1, !P0 ;  /* 0x00000001ff037807 */ /* 0x000fe40004000000 */
[----:B------:R-:W-:Y:S02]  /*0740*/  @P3 SEL R6, RZ, 0x1, P5 ;  /* 0x00000001ff063807 */ /* 0x000fe40002800000 */
[----:B------:R-:W-:Y:S01]  /*0750*/  SEL R4, RZ, 0x1, !P1 ;  /* 0x00000001ff047807 */ /* 0x000fe20004800000 */
[----:B------:R0:W2:Y:S01]  /*0760*/  @!UP1 SYNCS.EXCH.64 URZ, [UR6+0x48], UR4 ;  /* 0x00004804063f95b2 */ /* 0x0000a20008000100 */
[----:B------:R-:W-:Y:S01]  /*0770*/  LOP3.LUT R6, R6, R3, RZ, 0xc0, !PT ;  /* 0x0000000306067212 */ /* 0x000fe200078ec0ff */
[----:B------:R-:W-:Y:S01]  /*0780*/  NOP ;  /* 0x0000000000007918 */ /* 0x000fe20000000000 */
[----:B------:R-:W-:Y:S01]  /*0790*/  SEL R4, R4, 0x2, P6 ;  /* 0x0000000204047807 */ /* 0x000fe20003000000 */
[----:B------:R-:W-:Y:S06]  /*07a0*/  @!P2 BRA `(.L_x_3) ;  /* 0x000000000008a947 */ /* 0x000fec0003800000 */
[----:B-12-4-:R-:W-:Y:S01]  /*07b0*/  UCGABAR_ARV ;  /* 0x00000000000079c7 */ /* 0x016fe20008000000 */
[----:B------:R-:W-:Y:S05]  /*07c0*/  BRA `(.L_x_4) ;  /* 0x0000000000047947 */ /* 0x000fea0003800000 */
.L_x_3:
[----:B-12-4-:R-:W-:Y:S01]  /*07d0*/  NOP ;  /* 0x0000000000007918 */ /* 0x016fe20000000000 */
.L_x_4:
[----:B------:R-:W1:Y:S01]  /*07e0*/  LDC R2, c[0x0][0x65c] ;  /* 0x00019700ff027b82 */ /* 0x000e620000000800 */
[----:B------:R-:W-:Y:S01]  /*07f0*/  IMAD.MOV.U32 R3, RZ, RZ, RZ ;  /* 0x000000ffff037224 */ /* 0x000fe200078e00ff */
[----:B-1----:R-:W-:Y:S01]  /*0800*/  ISETP.NE.AND P3, PT, R2, 0x1, PT ;  /* 0x000000010200780c */ /* 0x002fe20003f65270 */
[----:B------:R-:W-:-:S12]  /*0810*/  IMAD.U32 R2, RZ, RZ, UR8 ;  /* 0x00000008ff027e24 */ /* 0x000fd8000f8e00ff */
[----:B------:R-:W1:Y:S01]  /*0820*/  @P3 LDC R15, c[0x0][0x10] ;  /* 0x00000400ff0f3b82 */ /* 0x000e620000000800 */
[----:B------:R-:W-:Y:S02]  /*0830*/  @P3 IMAD.MOV.U32 R9, RZ, RZ, RZ ;  /* 0x000000ffff093224 */ /* 0x000fe400078e00ff */
[----:B------:R-:W-:-:S05]  /*0840*/  @P3 IMAD.MOV.U32 R17, RZ, RZ, RZ ;  /* 0x000000ffff113224 */ /* 0x000fca00078e00ff */
[----:B------:R-:W2:Y:S01]  /*0850*/  @!P3 LDC R11, c[0x0][0xc] ;  /* 0x00000300ff0bbb82 */ /* 0x000ea20000000800 */
[----:B-1----:R-:W-:-:S04]  /*0860*/  @P3 IMAD.WIDE.U32 R14, R15, UR8, R8 ;  /* 0x000000080f0e3c25 */ /* 0x002fc8000f8e0008 */
[----:B--2---:R-:W-:-:S04]  /*0870*/  @!P3 IMAD.WIDE.U32 R10, R8, R11, R2 ;  /* 0x0000000b080ab225 */ /* 0x004fc800078e0002 */
[----:B------:R-:W-:Y:S02]  /*0880*/  @P3 IMAD.MOV.U32 R2, RZ, RZ, R14 ;  /* 0x000000ffff023224 */ /* 0x000fe400078e000e */
[----:B------:R-:W-:Y:S02]  /*0890*/  @P3 IMAD.IADD R3, R15, 0x1, R17 ;  /* 0x000000010f033824 */ /* 0x000fe400078e0211 */
[----:B------:R-:W-:Y:S02]  /*08a0*/  @!P3 IMAD.MOV.U32 R2, RZ, RZ, R10 ;  /* 0x000000ffff02b224 */ /* 0x000fe400078e000a */
[----:B------:R-:W-:Y:S01]  /*08b0*/  @!P3 IMAD.MOV.U32 R3, RZ, RZ, R11 ;  /* 0x000000ffff03b224 */ /* 0x000fe200078e000b */
[----:B------:R-:W-:Y:S06]  /*08c0*/  @!P2 BRA `(.L_x_5) ;  /* 0x00000000000ca947 */ /* 0x000fec0003800000 */
[----:B------:R-:W-:Y:S01]  /*08d0*/  UCGABAR_WAIT ;  /* 0x0000000000007dc7 */ /* 0x000fe20008000000 */
[----:B------:R-:W-:Y:S01]  /*08e0*/  CCTL.IVALL ;  /* 0x00000000ff00798f */ /* 0x000fe20002000000 */
[----:B------:R-:W-:Y:S05]  /*08f0*/  BRA `(.L_x_6) ;  /* 0x0000000000047947 */ /* 0x000fea0003800000 */
.L_x_5:
[----:B------:R-:W-:Y:S06]  /*0900*/  BAR.SYNC.DEFER_BLOCKING 0x0 ;  /* 0x0000000000007b1d */ /* 0x000fec0000010000 */
.L_x_6:
[----:B------:R-:W-:Y:S05]  /*0910*/  @!P4 BRA `(.L_x_7) ;  /* 0x000000780080c947 */ /* 0x000fea0003800000 */
[----:B------:R-:W-:-:S13]  /*0920*/  ISETP.GT.U32.AND P0, PT, R16, 0x1, PT ;  /* 0x000000011000780c */ /* 0x000fda0003f04070 */
[----:B0-----:R-:W-:Y:S05]  /*0930*/  @P0 EXIT ;  /* 0x000000000000094d */ /* 0x001fea0003800000 */
[----:B------:R-:W-:Y:S01]  /*0940*/  ULDC.64 UR4, c[0x0][0x650] ;  /* 0x0001940000047ab9 */ /* 0x000fe20000000a00 */
[----:B------:R-:W-:Y:S01]  /*0950*/  PRMT R14, RZ, 0x7610, R14 ;  /* 0x00007610ff0e7816 */ /* 0x000fe2000000000e */
[----:B------:R-:W-:Y:S01]  /*0960*/  IMAD.MOV.U32 R10, RZ, RZ, -0x1 ;  /* 0xffffffffff0a7424 */ /* 0x000fe200078e00ff */
[----:B------:R-:W-:Y:S01]  /*0970*/  ISETP.GE.U32.AND P0, PT, R2, UR4, PT ;  /* 0x0000000402007c0c */ /* 0x000fe2000bf06070 */
[----:B------:R-:W-:Y:S02]  /*0980*/  IMAD.MOV.U32 R11, RZ, RZ, -0x1 ;  /* 0xffffffffff0b7424 */ /* 0x000fe400078e00ff */
[----:B------:R-:W-:Y:S01]  /*0990*/  IMAD.MOV.U32 R7, RZ, RZ, -0x1 ;  /* 0xffffffffff077424 */ /* 0x000fe200078e00ff */
[----:B------:R-:W-:-:S13]  /*09a0*/  ISETP.GE.U32.AND.EX P0, PT, R3, UR5, PT, P0 ;  /* 0x0000000503007c0c */ /* 0x000fda000bf06100 */
[----:B------:R-:W-:Y:S05]  /*09b0*/  @P0 BRA `(.L_x_8) ;  /* 0x0000000400280947 */ /* 0x000fea0003800000 */
[----:B------:R-:W0:Y:S01]  /*09c0*/  LDC.64 R22, c[0x0][0x628] ;  /* 0x00018a00ff167b82 */ /* 0x000e220000000a00 */
[----:B------:R-:W-:Y:S02]  /*09d0*/  IMAD.MOV.U32 R10, RZ, RZ, R2 ;  /* 0x000000ffff0a7224 */ /* 0x000fe400078e0002 */
[----:B------:R-:W-:-:S05]  /*09e0*/  IMAD.MOV.U32 R11, RZ, RZ, R3 ;  /* 0x000000ffff0b7224 */ /* 0x000fca00078e0003 */
[----:B------:R-:W1:Y:S08]  /*09f0*/  LDC R18, c[0x0][0x630] ;  /* 0x00018c00ff127b82 */ /* 0x000e700000000800 */
[----:B------:R-:W2:Y:S01]  /*0a00*/  LDC.64 R24, c[0x0][0x620] ;  /* 0x00018800ff187b82 */ /* 0x000ea20000000a00 */
[----:B0-----:R-:W-:-:S04]  /*0a10*/  ISETP.NE.U32.AND P0, PT, R22, RZ, PT ;  /* 0x000000ff1600720c */ /* 0x001fc80003f05070 */
[----:B------:R-:W-:-:S13]  /*0a20*/  ISETP.NE.AND.EX P0, PT, R23, RZ, PT, P0 ;  /* 0x000000ff1700720c */ /* 0x000fda0003f05300 */
[----:B-12---:R-:W-:Y:S05]  /*0a30*/  @!P0 BRA `(.L_x_9) ;  /* 0x0000000000288947 */ /* 0x006fea0003800000 */
[----:B------:R-:W0:Y:S02]  /*0a40*/  LDC R7, c[0x0][0x634] ;  /* 0x00018d00ff077b82 */ /* 0x000e240000000800 */
[----:B0-----:R-:W-:-:S05]  /*0a50*/  IADD3 R7, P0, R2, R7, RZ ;  /* 0x0000000702077210 */ /* 0x001fca0007f1e0ff */
[----:B------:R-:W-:-:S04]  /*0a60*/  IMAD.X R19, RZ, RZ, R3, P0 ;  /* 0x000000ffff137224 */ /* 0x000fc800000e0603 */
[----:B------:R-:W-:-:S04]  /*0a70*/  IMAD.WIDE.U32 R10, R19, R22, RZ ;  /* 0x00000016130a7225 */ /* 0x000fc800078e00ff */
[----:B------:R-:W-:-:S04]  /*0a80*/  IMAD.WIDE.U32 R14, P0, R7, R23, R10 ;  /* 0x00000017070e7225 */ /* 0x000fc8000780000a */
[----:B------:R-:W-:-:S04]  /*0a90*/  IMAD.WIDE.U32 R10, R7, R22, RZ ;  /* 0x00000016070a7225 */ /* 0x000fc800078e00ff */
[----:B------:R-:W-:Y:S01]  /*0aa0*/  IMAD.X R17, RZ, RZ, RZ, P0 ;  /* 0x000000ffff117224 */ /* 0x000fe200000e06ff */
[----:B------:R-:W-:Y:S01]  /*0ab0*/  IADD3 RZ, P0, R11, R14, RZ ;  /* 0x0000000e0bff7210 */ /* 0x000fe20007f1e0ff */
[----:B------:R-:W-:-:S04]  /*0ac0*/  IMAD.MOV.U32 R16, RZ, RZ, R15 ;  /* 0x000000ffff107224 */ /* 0x000fc800078e000f */
[----:B------:R-:W-:-:S08]  /*0ad0*/  IMAD.WIDE.U32.X R10, R19, R23, R16, P0 ;  /* 0x00000017130a7225 */ /* 0x000fd000000e0410 */
.L_x_9:
[----:B------:R-:W0:Y:S01]  /*0ae0*/  LDC.64 R26, c[0x0][0x640] ;  /* 0x00019000ff1a7b82 */ /* 0x000e220000000a00 */
[--C-:B------:R-:W-:Y:S01]  /*0af0*/  SHF.R.U64 R28, R10, R18, R11.reuse ;  /* 0x000000120a1c7219 */ /* 0x100fe2000000120b */
[----:B------:R-:W-:Y:S01]  /*0b00*/  IMAD R29, R13, R20, R8 ;  /* 0x000000140d1d7224 */ /* 0x000fe200078e0208 */
[----:B------:R-:W-:Y:S01]  /*0b10*/  SHF.R.U32.HI R7, RZ, R18, R11 ;  /* 0x00000012ff077219 */ /* 0x000fe2000001160b */
[----:B------:R-:W-:Y:S01]  /*0b20*/  IMAD.MOV.U32 R23, RZ, RZ, 0x1 ;  /* 0x00000001ff177424 */ /* 0x000fe200078e00ff */
[----:B------:R-:W-:-:S03]  /*0b30*/  IADD3 R9, P0, RZ, -R28, RZ ;  /* 0x8000001cff097210 */ /* 0x000fc60007f1e0ff */
[----:B------:R-:W1:Y:S02]  /*0b40*/  LDC R16, c[0x0][0x618] ;  /* 0x00018600ff107b82 */ /* 0x000e640000000800 */
[----:B------:R-:W-:Y:S02]  /*0b50*/  IMAD.X R7, RZ, RZ, ~R7, P0 ;  /* 0x000000ffff077224 */ /* 0x000fe400000e0e07 */
[----:B------:R-:W-:-:S04]  /*0b60*/  IMAD.WIDE.U32 R10, R9, R24, R2 ;  /* 0x00000018090a7225 */ /* 0x000fc800078e0002 */
[----:B------:R-:W2:Y:S01]  /*0b70*/  LDC R15, c[0x0][0x608] ;  /* 0x00018200ff0f7b82 */ /* 0x000ea20000000800 */
[----:B------:R-:W-:-:S04]  /*0b80*/  IMAD R14, R7, R24, RZ ;  /* 0x00000018070e7224 */ /* 0x000fc800078e02ff */
[----:B------:R-:W-:-:S03]  /*0b90*/  IMAD R7, R9, R25, R14 ;  /* 0x0000001909077224 */ /* 0x000fc600078e020e */
[----:B------:R-:W3:Y:S01]  /*0ba0*/  LDC R22, c[0x0][0x658] ;  /* 0x00019600ff167b82 */ /* 0x000ee20000000800 */
[----:B------:R-:W-:Y:S01]  /*0bb0*/  IMAD.IADD R7, R11, 0x1, R7 ;  /* 0x000000010b077824 */ /* 0x000fe200078e0207 */
[----:B0-----:R-:W-:-:S04]  /*0bc0*/  ISETP.NE.U32.AND P0, PT, R26, RZ, PT ;  /* 0x000000ff1a00720c */ /* 0x001fc80003f05070 */
[----:B------:R-:W-:Y:S02]  /*0bd0*/  ISETP.NE.AND.EX P0, PT, R27, RZ, PT, P0 ;  /* 0x000000ff1b00720c */ /* 0x000fe40003f05300 */
[----:B------:R-:W0:Y:S01]  /*0be0*/  LDC R18, c[0x0][0x600] ;  /* 0x00018000ff127b82 */ /* 0x000e220000000800 */
[-CC-:B-1----:R-:W-:Y:S02]  /*0bf0*/  SHF.R.U64 R19, R10, R16.reuse, R7.reuse ;  /* 0x000000100a137219 */ /* 0x182fe40000001207 */
[----:B------:R-:W-:Y:S01]  /*0c00*/  SHF.R.U32.HI R10, RZ, R16, R7 ;  /* 0x00000010ff0a7219 */ /* 0x000fe20000011607 */
[----:B------:R-:W-:-:S04]  /*0c10*/  IMAD.MOV.U32 R7, RZ, RZ, -0x1 ;  /* 0xffffffffff077424 */ /* 0x000fc800078e00ff */
[----:B------:R-:W1:Y:S01]  /*0c20*/  LDC R21, c[0x0][0x648] ;  /* 0x00019200ff157b82 */ /* 0x000e620000000800 */
[-CC-:B--2---:R-:W-:Y:S02]  /*0c30*/  SHF.R.U64 R16, R19, R15.reuse, R10.reuse ;  /* 0x0000000f13107219 */ /* 0x184fe4000000120a */
[----:B------:R-:W-:-:S05]  /*0c40*/  SHF.R.U32.HI R9, RZ, R15, R10 ;  /* 0x0000000fff097219 */ /* 0x000fca000001160a */
[----:B------:R-:W2:Y:S01]  /*0c50*/  LDC R24, c[0x0][0x638] ;  /* 0x00018e00ff187b82 */ /* 0x000ea20000000800 */
[-CC-:B---3--:R-:W-:Y:S02]  /*0c60*/  SHF.R.U64 R20, R16, R22.reuse, R9.reuse ;  /* 0x0000001610147219 */ /* 0x188fe40000001209 */
[-C--:B------:R-:W-:Y:S02]  /*0c70*/  SHF.L.U32 R7, R7, R22.reuse, RZ ;  /* 0x0000001607077219 */ /* 0x080fe400000006ff */
[----:B------:R-:W-:Y:S01]  /*0c80*/  SHF.R.U32.HI R9, RZ, R22, R9 ;  /* 0x00000016ff097219 */ /* 0x000fe20000011609 */
[----:B------:R-:W-:Y:S01]  /*0c90*/  IMAD.MOV.U32 R8, RZ, RZ, R20 ;  /* 0x000000ffff087224 */ /* 0x000fe200078e0014 */
[----:B------:R-:W-:Y:S01]  /*0ca0*/  LOP3.LUT R13, RZ, R7, RZ, 0x33, !PT ;  /* 0x00000007ff0d7212 */ /* 0x000fe200078e33ff */
[----:B------:R-:W3:Y:S01]  /*0cb0*/  LDC R25, c[0x0][0x610] ;  /* 0x00018400ff197b82 */ /* 0x000ee20000000800 */
[----:B------:R-:W-:Y:S05]  /*0cc0*/  @!P0 BRA `(.L_x_10) ;  /* 0x0000000000288947 */ /* 0x000fea0003800000 */
[----:B------:R-:W4:Y:S02]  /*0cd0*/  LDC R7, c[0x0][0x64c] ;  /* 0x00019300ff077b82 */ /* 0x000f240000000800 */
[----:B----4-:R-:W-:-:S05]  /*0ce0*/  IADD3 R7, P0, R20, R7, RZ ;  /* 0x0000000714077210 */ /* 0x010fca0007f1e0ff */
        /* <DEDUP_REMOVED lines=8> */
.L_x_10:
[----:B-1----:R-:W-:Y:S01]  /*0d70*/  SHF.R.U64 R9, R8, R21, R9 ;  /* 0x0000001508097219 */ /* 0x002fe20000001209 */
[----:B0-----:R-:W-:Y:S01]  /*0d80*/  VIADD R10, R18, 0xffffffff ;  /* 0xffffffff120a7836 */ /* 0x001fe20000000000 */
[----:B------:R-:W-:Y:S01]  /*0d90*/  SHF.L.U32 R7, R23, R22, RZ ;  /* 0x0000001617077219 */ /* 0x000fe200000006ff */
[----:B------:R-:W-:Y:S01]  /*0da0*/  IMAD.MOV.U32 R14, RZ, RZ, 0x1 ;  /* 0x00000001ff0e7424 */ /* 0x000fe200078e00ff */
[----:B------:R-:W-:Y:S01]  /*0db0*/  LOP3.LUT R8, R16, R13, RZ, 0xc0, !PT ;  /* 0x0000000d10087212 */ /* 0x000fe200078ec0ff */
[----:B------:R-:W-:Y:S01]  /*0dc0*/  IMAD.MOV R11, RZ, RZ, -R9 ;  /* 0x000000ffff0b7224 */ /* 0x000fe200078e0a09 */
[----:B------:R-:W-:Y:S02]  /*0dd0*/  SEL R12, R12, R29, !P3 ;  /* 0x0000001d0c0c7207 */ /* 0x000fe40005800000 */
[----:B------:R-:W-:Y:S01]  /*0de0*/  LOP3.LUT R10, R19, R10, RZ, 0xc0, !PT ;  /* 0x0000000a130a7212 */ /* 0x000fe200078ec0ff */
[----:B------:R-:W-:Y:S02]  /*0df0*/  IMAD R9, R7, R9, R8 ;  /* 0x0000000907097224 */ /* 0x000fe400078e0208 */
[----:B--2---:R-:W-:-:S02]  /*0e00*/  IMAD R7, R11, R24, R20 ;  /* 0x000000180b077224 */ /* 0x004fc400078e0214 */
[----:B---3--:R-:W-:Y:S02]  /*0e10*/  IMAD R12, R9, R25, R12 ;  /* 0x00000019090c7224 */ /* 0x008fe400078e020c */
[----:B------:R-:W-:-:S05]  /*0e20*/  IMAD R7, R7, R18, R10 ;  /* 0x0000001207077224 */ /* 0x000fca00078e020a */
[----:B------:R-:W-:Y:S02]  /*0e30*/  SEL R11, R7, R12, !P3 ;  /* 0x0000000c070b7207 */ /* 0x000fe40005800000 */
[----:B------:R-:W-:Y:S01]  /*0e40*/  SEL R10, R12, R7, !P3 ;  /* 0x000000070c0a7207 */ /* 0x000fe20005800000 */
[----:B------:R-:W-:-:S07]  /*0e50*/  IMAD.MOV.U32 R7, RZ, RZ, R28 ;  /* 0x000000ffff077224 */ /* 0x000fce00078e001c */
.L_x_8:
[----:B------:R-:W-:-:S08]  /*0e60*/  NOP ;  /* 0x0000000000007918 */ /* 0x000fd00000000000 */
[----:B------:R-:W0:Y:S02]  /*0e70*/  USETMAXREG.TRY_ALLOC.CTAPOOL UP0, 0xe8 ;  /* 0x000000e8000079c8 */ /* 0x000e240008000600 */
[----:B0-----:R-:W-:-:S13]  /*0e80*/  PLOP3.LUT P0, PT, PT, PT, UP0, 0x80, 0x0 ;  /* 0x000000000000781c */ /* 0x001fda0003f0f008 */
[----:B------:R-:W-:Y:S05]  /*0e90*/  @!P0 BRA `(.L_x_8) ;  /* 0xfffffffc00f08947 */ /* 0x000fea000383ffff */
[----:B------:R-:W-:Y:S01]  /*0ea0*/  ULDC.64 UR4, c[0x0][0x598] ;  /* 0x0001660000047ab9 */ /* 0x000fe20000000a00 */
[----:B------:R-:W-:Y:S01]  /*0eb0*/  ULDC.64 UR20, c[0x0][0x208] ;  /* 0x0000820000147ab9 */ /* 0x000fe20000000a00 */
[----:B------:R-:W-:-:S04]  /*0ec0*/  ISETP.NE.U32.AND P0, PT, RZ, UR4, PT ;  /* 0x00000004ff007c0c */ /* 0x000fc8000bf05070 */
[----:B------:R-:W-:-:S13]  /*0ed0*/  ISETP.NE.AND.EX P0, PT, RZ, UR5, PT, P0 ;  /* 0x00000005ff007c0c */ /* 0x000fda000bf05300 */
[----:B------:R-:W-:Y:S05]  /*0ee0*/  @!P0 BRA `(.L_x_11) ;  /* 0x00000000001c8947 */ /* 0x000fea0003800000 */
[----:B------:R-:W0:Y:S02]  /*0ef0*/  LDC.64 R8, c[0x0][0x598] ;  /* 0x00016600ff087b82 */ /* 0x000e240000000a00 */
[----:B0-----:R-:W2:Y:S02]  /*0f00*/  LDG.E.64 R8, desc[UR20][R8.64] ;  /* 0x0000001408087981 */ /* 0x001ea4000c1e1b00 */
[----:B--2---:R-:W-:-:S04]  /*0f10*/  ISETP.NE.U32.AND P0, PT, R8, RZ, PT ;  /* 0x000000ff0800720c */ /* 0x004fc80003f05070 */
[----:B------:R-:W-:-:S13]  /*0f20*/  ISETP.NE.AND.EX P0, PT, R9, RZ, PT, P0 ;  /* 0x000000ff0900720c */ /* 0x000fda0003f05300 */
[----:B------:R-:W-:Y:S05]  /*0f30*/  @!P0 BRA `(.L_x_11) ;  /* 0x0000000000088947 */ /* 0x000fea0003800000 */
[----:B------:R0:W5:Y:S01]  /*0f40*/  LD.E R8, desc[UR20][R8.64] ;  /* 0x0000001408087980 */ /* 0x000162000c101900 */
[----:B------:R-:W-:Y:S05]  /*0f50*/  BRA `(.L_x_12) ;  /* 0x0000000000207947 */ /* 0x000fea0003800000 */
.L_x_11:
[----:B------:R-:W-:Y:S02]  /*0f60*/  ULDC.64 UR4, c[0x0][0x588] ;  /* 0x0001620000047ab9 */ /* 0x000fe40000000a00 */
[----:B------:R-:W-:-:S04]  /*0f70*/  ISETP.NE.U32.AND P0, PT, RZ, UR4, PT ;  /* 0x00000004ff007c0c */ /* 0x000fc8000bf05070 */
[----:B------:R-:W-:-:S13]  /*0f80*/  ISETP.NE.AND.EX P0, PT, RZ, UR5, PT, P0 ;  /* 0x00000005ff007c0c */ /* 0x000fda000bf05300 */
[----:B------:R-:W-:Y:S05]  /*0f90*/  @!P0 BRA `(.L_x_13) ;  /* 0x00000000000c8947 */ /* 0x000fea0003800000 */
[----:B------:R-:W0:Y:S02]  /*0fa0*/  LDC.64 R8, c[0x0][0x588] ;  /* 0x00016200ff087b82 */ /* 0x000e240000000a00 */
[----:B0-----:R1:W5:Y:S01]  /*0fb0*/  LDG.E R8, desc[UR20][R8.64] ;  /* 0x0000001408087981 */ /* 0x001362000c1e1900 */
[----:B------:R-:W-:Y:S05]  /*0fc0*/  BRA `(.L_x_12) ;  /* 0x0000000000047947 */ /* 0x000fea0003800000 */
.L_x_13:
[----:B------:R-:W2:Y:S02]  /*0fd0*/  LDC R8, c[0x0][0x580] ;  /* 0x00016000ff087b82 */ /* 0x000ea40000000800 */
.L_x_12:
[----:B------:R-:W-:Y:S02]  /*0fe0*/  ULDC.64 UR4, c[0x0][0x5a0] ;  /* 0x0001680000047ab9 */ /* 0x000fe40000000a00 */
[----:B------:R-:W-:-:S04]  /*0ff0*/  ISETP.NE.U32.AND P0, PT, RZ, UR4, PT ;  /* 0x00000004ff007c0c */ /* 0x000fc8000bf05070 */
[----:B------:R-:W-:-:S13]  /*1000*/  ISETP.NE.AND.EX P0, PT, RZ, UR5, PT, P0 ;  /* 0x00000005ff007c0c */ /* 0x000fda000bf05300 */
[----:B------:R-:W-:Y:S05]  /*1010*/  @!P0 BRA `(.L_x_14) ;  /* 0x00000000001c8947 */ /* 0x000fea0003800000 */
[----:B------:R-:W3:Y:S02]  /*1020*/  LDC.64 R12, c[0x0][0x5a0] ;  /* 0x00016800ff0c7b82 */ /* 0x000ee40000000a00 */
[----:B---3--:R-:W3:Y:S02]  /*1030*/  LDG.E.64 R12, desc[UR20][R12.64] ;  /* 0x000000140c0c7981 */ /* 0x008ee4000c1e1b00 */
[----:B---3--:R-:W-:-:S04]  /*1040*/  ISETP.NE.U32.AND P0, PT, R12, RZ, PT ;  /* 0x000000ff0c00720c */ /* 0x008fc80003f05070 */
[----:B------:R-:W-:-:S13]  /*1050*/  ISETP.NE.AND.EX P0, PT, R13, RZ, PT, P0 ;  /* 0x000000ff0d00720c */ /* 0x000fda0003f05300 */
[----:B------:R-:W-:Y:S05]  /*1060*/  @!P0 BRA `(.L_x_14) ;  /* 0x0000000000088947 */ /* 0x000fea0003800000 */
[----:B01----:R0:W5:Y:S01]  /*1070*/  LD.E R9, desc[UR20][R12.64] ;  /* 0x000000140c097980 */ /* 0x003162000c101900 */
[----:B------:R-:W-:Y:S05]  /*1080*/  BRA `(.L_x_15) ;  /* 0x0000000000207947 */ /* 0x000fea0003800000 */
.L_x_14:
[----:B------:R-:W-:Y:S02]  /*1090*/  ULDC.64 UR4, c[0x0][0x590] ;  /* 0x0001640000047ab9 */ /* 0x000fe40000000a00 */
[----:B------:R-:W-:-:S04]  /*10a0*/  ISETP.NE.U32.AND P0, PT, RZ, UR4, PT ;  /* 0x00000004ff007c0c */ /* 0x000fc8000bf05070 */
[----:B------:R-:W-:-:S13]  /*10b0*/  ISETP.NE.AND.EX P0, PT, RZ, UR5, PT, P0 ;  /* 0x00000005ff007c0c */ /* 0x000fda000bf05300 */
[----:B------:R-:W-:Y:S05]  /*10c0*/  @!P0 BRA `(.L_x_16) ;  /* 0x00000000000c8947 */ /* 0x000fea0003800000 */
[----:B------:R-:W0:Y:S02]  /*10d0*/  LDC.64 R12, c[0x0][0x590] ;  /* 0x00016400ff0c7b82 */ /* 0x000e240000000a00 */
[----:B01----:R1:W5:Y:S01]  /*10e0*/  LDG.E R9, desc[UR20][R12.64] ;  /* 0x000000140c097981 */ /* 0x003362000c1e1900 */
[----:B------:R-:W-:Y:S05]  /*10f0*/  BRA `(.L_x_15) ;  /* 0x0000000000047947 */ /* 0x000fea0003800000 */
.L_x_16:
[----:B01----:R-:W3:Y:S02]  /*1100*/  LDC R9, c[0x0][0x584] ;  /* 0x00016100ff097b82 */ /* 0x003ee40000000800 */
.L_x_15:
[----:B------:R-:W-:-:S13]  /*1110*/  LOP3.LUT P0, RZ, R14, 0xff, RZ, 0xc0, !PT ;  /* 0x000000ff0eff7812 */ /* 0x000fda000780c0ff */
[----:B------:R-:W-:Y:S05]  /*1120*/  @!P0 EXIT ;  /* 0x000000000000894d */ /* 0x000fea0003800000 */
[----:B------:R-:W-:Y:S01]  /*1130*/  ULDC UR4, c[0x0][0x28c] ;  /* 0x0000a30000047ab9 */ /* 0x000fe20000000800 */
[----:B------:R-:W-:Y:S01]  /*1140*/  LOP3.LUT R144, R4, 0x1, RZ, 0xfc, !PT ;  /* 0x0000000104907812 */ /* 0x000fe200078efcff */
[----:B------:R-:W-:-:S04]  /*1150*/  UIADD3 UR4, UR4, 0x7f, URZ ;  /* 0x0000007f04047890 */ /* 0x000fc8000fffe03f */
[----:B------:R-:W-:-:S04]  /*1160*/  USHF.R.S32.HI UR5, URZ, 0x1f, UR4 ;  /* 0x0000001f3f057899 */ /* 0x000fc80008011404 */
[----:B------:R-:W-:-:S03]  /*1170*/  ULEA.HI UR5, UR5, UR4, URZ, 0x7 ;  /* 0x0000000405057291 */ /* 0x000fc6000f8f383f */
[----:B------:R-:W-:Y:S01]  /*1180*/  UMOV UR4, URZ ;  /* 0x0000003f00047c82 */ /* 0x000fe20008000000 */
[----:B------:R-:W-:-:S03]  /*1190*/  USHF.R.S32.HI UR9, URZ, 0x7, UR5 ;  /* 0x000000073f097899 */ /* 0x000fc60008011405 */
[----:B------:R-:W-:-:S09]  /*11a0*/  UMOV UR5, URZ ;  /* 0x0000003f00057c82 */ /* 0x000fd20008000000 */
.L_x_171:
[----:B01----:R-:W-:Y:S01]  /*11b0*/  LOP3.LUT R12, R0, 0x80, RZ, 0xc0, !PT ;  /* 0x00000080000c7812 */ /* 0x003fe200078ec0ff */
[----:B------:R-:W0:Y:S01]  /*11c0*/  S2UR UR13, SR_CgaCtaId ;  /* 0x00000000000d79c3 */ /* 0x000e220000008800 */
[----:B------:R-:W-:Y:S01]  /*11d0*/  UMOV UR12, 0x400 ;  /* 0x00000400000c7882 */ /* 0x000fe20000000000 */
[----:B------:R-:W-:Y:S01]  /*11e0*/  UMOV UR6, URZ ;  /* 0x0000003f00067c82 */ /* 0x000fe20008000000 */
[----:B------:R-:W-:Y:S01]  /*11f0*/  SHF.R.U32.HI R12, RZ, 0x7, R12 ;  /* 0x00000007ff0c7819 */ /* 0x000fe2000001160c */
[----:B------:R-:W-:Y:S01]  /*1200*/  UMOV UR7, URZ ;  /* 0x0000003f00077c82 */ /* 0x000fe20008000000 */
[----:B------:R-:W-:Y:S02]  /*1210*/  CS2R R20, SRZ ;  /* 0x0000000000147805 */ /* 0x000fe4000001ff00 */
[----:B------:R-:W-:Y:S02]  /*1220*/  CS2R R18, SRZ ;  /* 0x0000000000127805 */ /* 0x000fe4000001ff00 */
[----:B------:R-:W-:Y:S01]  /*1230*/  CS2R R22, SRZ ;  /* 0x0000000000167805 */ /* 0x000fe2000001ff00 */
[----:B------:R-:W1:Y:S01]  /*1240*/  LDC R13, c[0x0][0x28c] ;  /* 0x0000a300ff0d7b82 */ /* 0x000e620000000800 */
[----:B----4-:R-:W4:Y:S01]  /*1250*/  SHFL.IDX PT, R12, R12, RZ, 0x1f ;  /* 0x00001fff0c0c7589 */ /* 0x010f2200000e0000 */
[----:B------:R-:W-:-:S02]  /*1260*/  CS2R R88, SRZ ;  /* 0x0000000000587805 */ /* 0x000fc4000001ff00 */
[----:B------:R-:W-:Y:S02]  /*1270*/  CS2R R90, SRZ ;  /* 0x00000000005a7805 */ /* 0x000fe4000001ff00 */
[----:B------:R-:W-:Y:S02]  /*1280*/  CS2R R92, SRZ ;  /* 0x00000000005c7805 */ /* 0x000fe4000001ff00 */
[----:B------:R-:W-:Y:S02]  /*1290*/  CS2R R94, SRZ ;  /* 0x00000000005e7805 */ /* 0x000fe4000001ff00 */
[----:B------:R-:W-:Y:S02]  /*12a0*/  CS2R R98, SRZ ;  /* 0x0000000000627805 */ /* 0x000fe4000001ff00 */
[----:B------:R-:W-:Y:S02]  /*12b0*/  CS2R R96, SRZ ;  /* 0x0000000000607805 */ /* 0x000fe4000001ff00 */
        /* <DEDUP_REMOVED lines=16> */
[----:B-1----:R-:W-:Y:S02]  /*13c0*/  ISETP.GE.AND P0, PT, R13, 0x1, PT ;  /* 0x000000010d00780c */ /* 0x002fe40003f06270 */
[----:B------:R-:W-:Y:S02]  /*13d0*/  CS2R R132, SRZ ;  /* 0x0000000000847805 */ /* 0x000fe4000001ff00 */
[----:B----4-:R-:W-:-:S02]  /*13e0*/  R2UR UR8, R12 ;  /* 0x000000000c0872ca */ /* 0x010fc400000e0000 */
[----:B------:R-:W-:Y:S02]  /*13f0*/  CS2R R134, SRZ ;  /* 0x0000000000867805 */ /* 0x000fe4000001ff00 */
[----:B------:R-:W-:Y:S02]  /*1400*/  CS2R R136, SRZ ;  /* 0x0000000000887805 */ /* 0x000fe4000001ff00 */
[----:B------:R-:W-:Y:S02]  /*1410*/  CS2R R138, SRZ ;  /* 0x00000000008a7805 */ /* 0x000fe4000001ff00 */
[----:B------:R-:W-:Y:S02]  /*1420*/  CS2R R140, SRZ ;  /* 0x00000000008c7805 */ /* 0x000fe4000001ff00 */
[----:B------:R-:W-:Y:S01]  /*1430*/  CS2R R142, SRZ ;  /* 0x00000000008e7805 */ /* 0x000fe2000001ff00 */
[----:B------:R-:W-:Y:S01]  /*1440*/  IMAD.MOV.U32 R145, RZ, RZ, RZ ;  /* 0x000000ffff917224 */ /* 0x000fe200078e00ff */
[----:B------:R-:W-:Y:S01]  /*1450*/  CS2R R56, SRZ ;  /* 0x0000000000387805 */ /* 0x000fe2000001ff00 */
[----:B------:R-:W-:Y:S01]  /*1460*/  IMAD.MOV.U32 R147, RZ, RZ, RZ ;  /* 0x000000ffff937224 */ /* 0x000fe200078e00ff */
[----:B------:R-:W-:Y:S01]  /*1470*/  CS2R R58, SRZ ;  /* 0x00000000003a7805 */ /* 0x000fe2000001ff00 */
[----:B------:R-:W-:Y:S01]  /*1480*/  IMAD.U32 R16, RZ, RZ, UR4 ;  /* 0x00000004ff107e24 */ /* 0x000fe2000f8e00ff */
[----:B------:R-:W-:-:S02]  /*1490*/  CS2R R60, SRZ ;  /* 0x00000000003c7805 */ /* 0x000fc4000001ff00 */
[----:B------:R-:W-:Y:S01]  /*14a0*/  CS2R R62, SRZ ;  /* 0x00000000003e7805 */ /* 0x000fe2000001ff00 */
[----:B------:R-:W-:Y:S01]  /*14b0*/  ULEA.HI UR10, UR8, UR8, URZ, 0x1 ;  /* 0x00000008080a7291 */ /* 0x000fe2000f8f083f */
[----:B------:R-:W-:Y:S02]  /*14c0*/  CS2R R64, SRZ ;  /* 0x0000000000407805 */ /* 0x000fe4000001ff00 */
[----:B------:R-:W-:Y:S02]  /*14d0*/  CS2R R66, SRZ ;  /* 0x0000000000427805 */ /* 0x000fe4000001ff00 */
[----:B------:R-:W-:Y:S01]  /*14e0*/  CS2R R68, SRZ ;  /* 0x0000000000447805 */ /* 0x000fe2000001ff00 */
[----:B------:R-:W-:Y:S01]  /*14f0*/  ULOP3.LUT UR11, UR10, 0x7fffe, URZ, 0xc0, !UPT ;  /* 0x0007fffe0a0b7892 */ /* 0x000fe2000f8ec03f */
[----:B------:R-:W-:Y:S01]  /*1500*/  CS2R R70, SRZ ;  /* 0x0000000000467805 */ /* 0x000fe2000001ff00 */
[----:B0-----:R-:W-:Y:S01]  /*1510*/  ULEA UR10, UR13, UR12, 0x18 ;  /* 0x0000000c0d0a7291 */ /* 0x001fe2000f8ec03f */
[----:B------:R-:W-:Y:S01]  /*1520*/  CS2R R72, SRZ ;  /* 0x0000000000487805 */ /* 0x000fe2000001ff00 */
[----:B------:R-:W-:Y:S01]  /*1530*/  UIADD3 UR11, UR8, -UR11, URZ ;  /* 0x8000000b080b7290 */ /* 0x000fe2000fffe03f */
[----:B------:R-:W-:Y:S01]  /*1540*/  CS2R R74, SRZ ;  /* 0x00000000004a7805 */ /* 0x000fe2000001ff00 */
[----:B------:R-:W-:Y:S01]  /*1550*/  UMOV UR12, UR5 ;  /* 0x00000005000c7c82 */ /* 0x000fe20008000000 */
[----:B------:R-:W-:Y:S01]  /*1560*/  UMOV UR8, URZ ;  /* 0x0000003f00087c82 */ /* 0x000fe20008000000 */
[----:B------:R-:W-:Y:S01]  /*1570*/  ULEA UR11, UR11, UR10, 0xd ;  /* 0x0000000a0b0b7291 */ /* 0x000fe2000f8e683f */
[----:B------:R-:W-:-:S02]  /*1580*/  CS2R R76, SRZ ;  /* 0x00000000004c7805 */ /* 0x000fc4000001ff00 */
[----:B------:R-:W-:Y:S02]  /*1590*/  CS2R R78, SRZ ;  /* 0x00000000004e7805 */ /* 0x000fe4000001ff00 */
[----:B------:R-:W-:Y:S01]  /*15a0*/  CS2R R80, SRZ ;  /* 0x0000000000507805 */ /* 0x000fe2000001ff00 */
[----:B------:R-:W-:Y:S01]  /*15b0*/  UIADD3 UR11, UR11, 0x100, URZ ;  /* 0x000001000b0b7890 */ /* 0x000fe2000fffe03f */
[----:B------:R-:W-:Y:S02]  /*15c0*/  CS2R R82, SRZ ;  /* 0x0000000000527805 */ /* 0x000fe4000001ff00 */
[----:B------:R-:W-:Y:S02]  /*15d0*/  CS2R R84, SRZ ;  /* 0x0000000000547805 */ /* 0x000fe4000001ff00 */
[----:B------:R-:W-:Y:S01]  /*15e0*/  CS2R R86, SRZ ;  /* 0x0000000000567805 */ /* 0x000fe2000001ff00 */
[----:B------:R-:W-:Y:S01]  /*15f0*/  USHF.R.U32.HI UR11, URZ, 0x4, UR11 ;  /* 0x000000043f0b7899 */ /* 0x000fe2000801160b */
[----:B------:R-:W-:-:S02]  /*1600*/  CS2R R24, SRZ ;  /* 0x0000000000187805 */ /* 0x000fc4000001ff00 */
[----:B------:R-:W-:Y:S02]  /*1610*/  CS2R R26, SRZ ;  /* 0x00000000001a7805 */ /* 0x000fe4000001ff00 */
[----:B------:R-:W-:Y:S01]  /*1620*/  CS2R R28, SRZ ;  /* 0x00000000001c7805 */ /* 0x000fe2000001ff00 */
[----:B------:R-:W-:Y:S01]  /*1630*/  ULOP3.LUT UR11, UR11, 0x3fff, URZ, 0xc0, !UPT ;  /* 0x00003fff0b0b7892 */ /* 0x000fe2000f8ec03f */
        /* <DEDUP_REMOVED lines=12> */
[----:B------:R-:W-:Y:S01]  /*1700*/  CS2R R54, SRZ ;  /* 0x0000000000367805 */ /* 0x000fe2000001ff00 */
[----:B--23--:R-:W-:Y:S06]  /*1710*/  @!P0 BRA `(.L_x_17) ;  /* 0x0000000800a08947 */ /* 0x00cfec0003800000 */
[----:B------:R-:W-:-:S13]  /*1720*/  ISETP.NE.AND P1, PT, R144, 0x3, PT ;  /* 0x000000039000780c */ /* 0x000fda0003f25270 */
[----:B------:R-:W-:Y:S05]  /*1730*/  @!P1 BRA `(.L_x_18) ;  /* 0x0000000000049947 */ /* 0x000fea0003800000 */
[----:B------:R-:W-:Y:S01]  /*1740*/  BPT.TRAP 0x1 ;  /* 0x000000040000795c */ /* 0x000fe20000300000 */
.L_x_18:
[----:B------:R-:W-:Y:S01]  /*1750*/  ULEA UR6, UR5, UR10, 0x3 ;  /* 0x0000000a05067291 */ /* 0x000fe2000f8e183f */
[----:B------:R-:W-:-:S05]  /*1760*/  IMAD.U32 R12, RZ, RZ, UR4 ;  /* 0x00000004ff0c7e24 */ /* 0x000fca000f8e00ff */
[----:B------:R-:W-:-:S04]  /*1770*/  SHF.L.U32 R12, R12, 0x1f, RZ ;  /* 0x0000001f0c0c7819 */ /* 0x000fc800000006ff */
[----:B------:R0:W1:Y:S01]  /*1780*/  SYNCS.PHASECHK.TRANS64.TRYWAIT P0, [UR6], R12 ;  /* 0x0000000cff0075a7 */ /* 0x0000620008000146 */
[----:B------:R-:W-:Y:S05]  /*1790*/  @!P1 BRA `(.L_x_19) ;  /* 0x0000000000049947 */ /* 0x000fea0003800000 */
[----:B------:R-:W-:Y:S01]  /*17a0*/  BPT.TRAP 0x1 ;  /* 0x000000040000795c */ /* 0x000fe20000300000 */
.L_x_19:
[----:B-1----:R-:W-:Y:S05]  /*17b0*/  @P0 BRA `(.L_x_20) ;  /* 0x0000000000080947 */ /* 0x002fea0003800000 */
[----:B------:R-:W1:Y:S02]  /*17c0*/  SYNCS.PHASECHK.TRANS64.TRYWAIT P0, [UR6], R12 ;  /* 0x0000000cff0075a7 */ /* 0x000e640008000146 */
[----:B-1----:R-:W-:Y:S05]  /*17d0*/  @!P0 BRA `(.L_x_21) ;  /* 0x0000008000488947 */ /* 0x002fea0003800000 */
.L_x_20:
[----:B------:R-:W-:Y:S01]  /*17e0*/  UIADD3 UR6, UR10, 0x18100, URZ ;  /* 0x000181000a067890 */ /* 0x000fe2000fffe03f */
[----:B------:R-:W-:Y:S01]  /*17f0*/  WARPGROUP.ARRIVE ;  /* 0x00000000000079c5 */ /* 0x000fe20000000000 */
[----:B------:R-:W-:Y:S01]  /*1800*/  ULOP3.LUT UR8, UR11, 0x10000, URZ, 0xfc, !UPT ;  /* 0x000100000b087892 */ /* 0x000fe2000f8efc3f */
[----:B------:R-:W-:Y:S01]  /*1810*/  CS2R R20, SRZ ;  /* 0x0000000000147805 */ /* 0x000fe2000001ff00 */
[----:B------:R-:W-:Y:S01]  /*1820*/  USHF.R.U32.HI UR6, URZ, 0x4, UR6 ;  /* 0x000000043f067899 */ /* 0x000fe20008011606 */
[----:B------:R-:W-:Y:S01]  /*1830*/  CS2R R18, SRZ ;  /* 0x0000000000127805 */ /* 0x000fe2000001ff00 */
[----:B------:R-:W-:Y:S01]  /*1840*/  ULEA UR8, UR5, UR8, 0xb ;  /* 0x0000000805087291 */ /* 0x000fe2000f8e583f */
[----:B------:R-:W-:Y:S01]  /*1850*/  CS2R R22, SRZ ;  /* 0x0000000000167805 */ /* 0x000fe2000001ff00 */
[----:B------:R-:W-:Y:S01]  /*1860*/  ULOP3.LUT UR6, UR6, 0x3fff, URZ, 0xc0, !UPT ;  /* 0x00003fff06067892 */ /* 0x000fe2000f8ec03f */
[----:B------:R-:W-:Y:S01]  /*1870*/  CS2R R88, SRZ ;  /* 0x0000000000587805 */ /* 0x000fe2000001ff00 */
[----:B------:R-:W-:Y:S01]  /*1880*/  UMOV UR13, 0x40000040 ;  /* 0x40000040000d7882 */ /* 0x000fe20000000000 */
[----:B------:R-:W-:Y:S01]  /*1890*/  UMOV UR15, 0x40000040 ;  /* 0x40000040000f7882 */ /* 0x000fe20000000000 */
[----:B------:R-:W-:Y:S01]  /*18a0*/  ULOP3.LUT UR6, UR6, 0x10000, URZ, 0xfc, !UPT ;  /* 0x0001000006067892 */ /* 0x000fe2000f8efc3f */
[----:B------:R-:W-:Y:S01]  /*18b0*/  CS2R R90, SRZ ;  /* 0x00000000005a7805 */ /* 0x000fe2000001ff00 */
[----:B------:R-:W-:Y:S01]  /*18c0*/  UMOV UR12, UR8 ;  /* 0x00000008000c7c82 */ /* 0x000fe20008000000 */
[----:B------:R-:W-:Y:S01]  /*18d0*/  CS2R R92, SRZ ;  /* 0x00000000005c7805 */ /* 0x000fe2000001ff00 */
[----:B------:R-:W-:Y:S01]  /*18e0*/  ULEA UR7, UR5, UR6, 0x9 ;  /* 0x0000000605077291 */ /* 0x000fe2000f8e483f */
[----:B------:R-:W-:Y:S01]  /*18f0*/  CS2R R94, SRZ ;  /* 0x00000000005e7805 */ /* 0x000fe2000001ff00 */
[----:B------:R-:W-:Y:S01]  /*1900*/  UIADD3 UR6, UR8, 0x400, URZ ;  /* 0x0000040008067890 */ /* 0x000fe2000fffe03f */
[----:B------:R-:W-:-:S02]  /*1910*/  CS2R R98, SRZ ;  /* 0x0000000000627805 */ /* 0x000fc4000001ff00 */
[----:B------:R-:W-:Y:S02]  /*1920*/  CS2R R96, SRZ ;  /* 0x0000000000607805 */ /* 0x000fe4000001ff00 */
[----:B------:R-:W-:Y:S02]  /*1930*/  CS2R R100, SRZ ;  /* 0x0000000000647805 */ /* 0x000fe4000001ff00 */
[----:B------:R-:W-:Y:S01]  /*1940*/  CS2R R102, SRZ ;  /* 0x0000000000667805 */ /* 0x000fe2000001ff00 */
[----:B------:R-:W-:Y:S01]  /*1950*/  UMOV UR14, UR7 ;  /* 0x00000007000e7c82 */ /* 0x000fe20008000000 */
[----:B------:R-:W-:Y:S01]  /*1960*/  CS2R R104, SRZ ;  /* 0x0000000000687805 */ /* 0x000fe2000001ff00 */
[----:B------:R-:W-:Y:S01]  /*1970*/  QGMMA.64x64x32.F32.E4M3.E4M3 R56, gdesc[UR12], RZ, !UPT ;  /* 0x00e000000c3879f3 */ /* 0x000fe2000c7008ff */
[----:B------:R-:W-:Y:S01]  /*1980*/  UMOV UR12, UR6 ;  /* 0x00000006000c7c82 */ /* 0x000fe20008000000 */
[----:B------:R-:W-:Y:S01]  /*1990*/  UMOV UR13, 0x40000040 ;  /* 0x40000040000d7882 */ /* 0x000fe20000000000 */
[----:B------:R-:W-:Y:S01]  /*19a0*/  UIADD3 UR6, UR8, 0x402, URZ ;  /* 0x0000040208067890 */ /* 0x000fe2000fffe03f */
[----:B------:R-:W-:Y:S01]  /*19b0*/  QGMMA.64x64x32.F32.E4M3.E4M3 R24, gdesc[UR12], RZ, !UPT ;  /* 0x00e000000c1879f3 */ /* 0x000fe2000c7008ff */
[----:B------:R-:W-:Y:S01]  /*19c0*/  UIADD3 UR12, UR8, 0x2, URZ ;  /* 0x00000002080c7890 */ /* 0x000fe2000fffe03f */
[----:B------:R-:W-:Y:S01]  /*19d0*/  CS2R R106, SRZ ;  /* 0x00000000006a7805 */ /* 0x000fe2000001ff00 */
[----:B------:R-:W-:Y:S01]  /*19e0*/  UIADD3 UR14, UR7, 0x2, URZ ;  /* 0x00000002070e7890 */ /* 0x000fe2000fffe03f */
[----:B------:R-:W-:Y:S01]  /*19f0*/  CS2R R110, SRZ ;  /* 0x00000000006e7805 */ /* 0x000fe2000001ff00 */
[----:B------:R-:W-:Y:S01]  /*1a00*/  UMOV UR13, 0x40000040 ;  /* 0x40000040000d7882 */ /* 0x000fe20000000000 */
[----:B------:R-:W-:Y:S01]  /*1a10*/  UMOV UR15, 0x40000040 ;  /* 0x40000040000f7882 */ /* 0x000fe20000000000 */
        /* <DEDUP_REMOVED lines=16> */
[----:B------:R-:W-:Y:S01]  /*1b20*/  CS2R R142, SRZ ;  /* 0x00000000008e7805 */ /* 0x000fe2000001ff00 */
[----:B------:R-:W-:Y:S02]  /*1b30*/  IMAD.MOV.U32 R145, RZ, RZ, RZ ;  /* 0x000000ffff917224 */ /* 0x000fe400078e00ff */
[----:B------:R-:W-:Y:S01]  /*1b40*/  IMAD.MOV.U32 R147, RZ, RZ, RZ ;  /* 0x000000ffff937224 */ /* 0x000fe200078e00ff */
[----:B------:R-:W-:Y:S01]  /*1b50*/  QGMMA.64x64x32.F32.E4M3.E4M3 R56, gdesc[UR12], R56 ;  /* 0x00e000000c3879f3 */ /* 0x000fe20008700838 */
[----:B------:R-:W-:Y:S01]  /*1b60*/  UMOV UR12, UR6 ;  /* 0x00000006000c7c82 */ /* 0x000fe20008000000 */
[----:B------:R-:W-:Y:S01]  /*1b70*/  UMOV UR13, 0x40000040 ;  /* 0x40000040000d7882 */ /* 0x000fe20000000000 */
[----:B------:R-:W-:Y:S01]  /*1b80*/  UIADD3 UR6, UR8, 0x404, URZ ;  /* 0x0000040408067890 */ /* 0x000fe2000fffe03f */
[----:B------:R-:W-:Y:S01]  /*1b90*/  QGMMA.64x64x32.F32.E4M3.E4M3 R24, gdesc[UR12], R24 ;  /* 0x00e000000c1879f3 */ /* 0x000fe20008700818 */
[----:B------:R-:W-:-:S02]  /*1ba0*/  UIADD3 UR12, UR8, 0x4, URZ ;  /* 0x00000004080c7890 */ /* 0x000fc4000fffe03f */
[----:B------:R-:W-:Y:S01]  /*1bb0*/  UIADD3 UR14, UR7, 0x4, URZ ;  /* 0x00000004070e7890 */ /* 0x000fe2000fffe03f */
[----:B------:R-:W-:Y:S01]  /*1bc0*/  UMOV UR13, 0x40000040 ;  /* 0x40000040000d7882 */ /* 0x000fe20000000000 */
[----:B------:R-:W-:-:S07]  /*1bd0*/  UMOV UR15, 0x40000040 ;  /* 0x40000040000f7882 */ /* 0x000fce0000000000 */
[----:B------:R-:W-:Y:S01]  /*1be0*/  QGMMA.64x64x32.F32.E4M3.E4M3 R56, gdesc[UR12], R56 ;  /* 0x00e000000c3879f3 */ /* 0x000fe20008700838 */
[----:B------:R-:W-:Y:S01]  /*1bf0*/  UMOV UR12, UR6 ;  /* 0x00000006000c7c82 */ /* 0x000fe20008000000 */
[----:B------:R-:W-:Y:S01]  /*1c00*/  UMOV UR13, 0x40000040 ;  /* 0x40000040000d7882 */ /* 0x000fe20000000000 */
[----:B------:R-:W-:Y:S01]  /*1c10*/  UMOV UR6, 0x4 ;  /* 0x0000000400067882 */ /* 0x000fe20000000000 */
[----:B------:R-:W-:Y:S01]  /*1c20*/  QGMMA.64x64x32.F32.E4M3.E4M3 R24, gdesc[UR12], R24 ;  /* 0x00e000000c1879f3 */ /* 0x000fe20008700818 */
[----:B------:R-:W-:Y:S02]  /*1c30*/  UIADD3 UR14, UR7, 0x6, URZ ;  /* 0x00000006070e7890 */ /* 0x000fe4000fffe03f */
[----:B------:R-:W-:Y:S01]  /*1c40*/  UIADD3 UR12, UR8, 0x6, URZ ;  /* 0x00000006080c7890 */ /* 0x000fe2000fffe03f */
[----:B------:R-:W-:Y:S01]  /*1c50*/  ULDC UR7, c[0x0][0x50c] ;  /* 0x0001430000077ab9 */ /* 0x000fe20000000800 */
[----:B------:R-:W-:Y:S02]  /*1c60*/  UIADD3 UR8, UR8, 0x406, URZ ;  /* 0x0000040608087890 */ /* 0x000fe4000fffe03f */
[----:B------:R-:W-:Y:S01]  /*1c70*/  UISETP.NE.AND UP0, UPT, UR7, 0x4, UPT ;  /* 0x000000040700788c */ /* 0x000fe2000bf05270 */
[----:B------:R-:W-:Y:S01]  /*1c80*/  UMOV UR13, 0x40000040 ;  /* 0x40000040000d7882 */ /* 0x000fe20000000000 */
[----:B------:R-:W-:-:S02]  /*1c90*/  UMOV UR15, 0x40000040 ;  /* 0x40000040000f7882 */ /* 0x000fc40000000000 */
[----:B------:R-:W-:-:S06]  /*1ca0*/  USEL UR7, URZ, 0x1, UP0 ;  /* 0x000000013f077887 */ /* 0x000fcc0008000000 */
[----:B------:R-:W-:Y:S01]  /*1cb0*/  ISETP.NE.AND P0, PT, RZ, UR7, PT ;  /* 0x00000007ff007c0c */ /* 0x000fe2000bf05270 */
[----:B------:R-:W-:Y:S01]  /*1cc0*/  QGMMA.64x64x32.F32.E4M3.E4M3 R56, gdesc[UR12], R56 ;  /* 0x00e000000c3879f3 */ /* 0x000fe20008700838 */
[----:B------:R-:W-:Y:S01]  /*1cd0*/  UMOV UR12, UR8 ;  /* 0x00000008000c7c82 */ /* 0x000fe20008000000 */
[----:B------:R-:W-:Y:S02]  /*1ce0*/  UMOV UR13, 0x40000040 ;  /* 0x40000040000d7882 */ /* 0x000fe40000000000 */
[----:B------:R-:W-:Y:S08]  /*1cf0*/  QGMMA.64x64x32.F32.E4M3.E4M3 R24, gdesc[UR12], R24, gsb0 ;  /* 0x00e000000c1879f3 */ /* 0x000ff00008000818 */
[----:B------:R-:W-:Y:S05]  /*1d00*/  @!P0 BRA `(.L_x_22) ;  /* 0x0000000400088947 */ /* 0x000fea0003800000 */
[----:B------:R-:W-:Y:S02]  /*1d10*/  WARPGROUP.DEPBAR.LE gsb0, 0x0 ;  /* 0x00008000000079c5 */ /* 0x000fe40000010000 */
[----:B------:R-:W-:-:S01]  /*1d20*/  FADD R147, RZ, R56 ;  /* 0x00000038ff937221 */ /* 0x000fc20000000000 */
[----:B------:R-:W-:Y:S01]  /*1d30*/  FADD R142, RZ, R57 ;  /* 0x00000039ff8e7221 */ /* 0x000fe20000000000 */
        /* <DEDUP_REMOVED lines=62> */
[----:B------:R-:W-:-:S06]  /*2120*/  UMOV UR6, URZ ;  /* 0x0000003f00067c82 */ /* 0x000fcc0008000000 */
.L_x_22:
[----:B------:R-:W-:-:S04]  /*2130*/  UIADD3 UR12, UR5, 0x1, URZ ;  /* 0x00000001050c7890 */ /* 0x000fc8000fffe03f */
[----:B------:R-:W-:-:S04]  /*2140*/  UISETP.NE.AND UP0, UPT, UR12, 0x3, UPT ;  /* 0x000000030c00788c */ /* 0x000fc8000bf05270 */
[----:B------:R-:W-:Y:S02]  /*2150*/  USEL UR8, URZ, 0x1, UP0 ;  /* 0x000000013f087887 */ /* 0x000fe40008000000 */
[----:B------:R-:W-:Y:S02]  /*2160*/  USEL UR12, UR12, URZ, UP0 ;  /* 0x0000003f0c0c7287 */ /* 0x000fe40008000000 */
[----:B------:R-:W-:-:S06]  /*2170*/  ULOP3.LUT UR8, UR4, UR8, URZ, 0x3c, !UPT ;  /* 0x0000000804087292 */ /* 0x000fcc000f8e3c3f */
[----:B------:R-:W-:Y:S01]  /*2180*/  IMAD.U32 R16, RZ, RZ, UR8 ;  /* 0x00000008ff107e24 */ /* 0x000fe2000f8e00ff */
[----:B------:R-:W-:-:S06]  /*2190*/  UMOV UR8, 0x1 ;  /* 0x0000000100087882 */ /* 0x000fcc0000000000 */
.L_x_17:
[----:B------:R-:W-:-:S04]  /*21a0*/  UISETP.LT.AND UP0, UPT, UR9, 0x1, UPT ;  /* 0x000000010900788c */ /* 0x000fc8000bf01270 */
[----:B------:R-:W-:-:S04]  /*21b0*/  USEL UR13, UR9, 0x1, UP0 ;  /* 0x00000001090d7887 */ /* 0x000fc80008000000 */
[----:B------:R-:W-:-:S04]  /*21c0*/  UIADD3 UR13, UR9, -UR13, URZ ;  /* 0x8000000d090d7290 */ /* 0x000fc8000fffe03f */
[----:B------:R-:W-:-:S06]  /*21d0*/  UISETP.GE.AND UP0, UPT, UR13, 0x1, UPT ;  /* 0x000000010d00788c */ /* 0x000fcc000bf06270 */
[----:B------:R-:W-:-:S13]  /*21e0*/  PLOP3.LUT P0, PT, PT, PT, UP0, 0x80, 0x0 ;  /* 0x000000000000781c */ /* 0x000fda0003f0f008 */
[----:B------:R-:W-:Y:S05]  /*21f0*/  @!P0 BRA `(.L_x_23) ;  /* 0x0000000800788947 */ /* 0x000fea0003800000 */
[----:B01----:R-:W-:Y:S01]  /*2200*/  IMAD.U32 R12, RZ, RZ, UR13 ;  /* 0x0000000dff0c7e24 */ /* 0x003fe2000f8e00ff */
[----:B------:R-:W-:Y:S01]  /*2210*/  ULDC UR14, c[0x0][0x50c] ;  /* 0x00014300000e7ab9 */ /* 0x000fe20000000800 */
[----:B------:R-:W-:-:S07]  /*2220*/  IMAD.U32 R13, RZ, RZ, UR5 ;  /* 0x00000005ff0d7e24 */ /* 0x000fce000f8e00ff */
.L_x_31:
[----:B------:R-:W-:-:S13]  /*2230*/  ISETP.NE.AND P1, PT, R144, 0x3, PT ;  /* 0x000000039000780c */ /* 0x000fda0003f25270 */
[----:B------:R-:W-:Y:S05]  /*2240*/  @!P1 BRA `(.L_x_24) ;  /* 0x0000000000049947 */ /* 0x000fea0003800000 */
[----:B------:R-:W-:Y:S01]  /*2250*/  BPT.TRAP 0x1 ;  /* 0x000000040000795c */ /* 0x000fe20000300000 */
.L_x_24:
[----:B------:R-:W0:Y:S01]  /*2260*/  S2UR UR13, SR_CgaCtaId ;  /* 0x00000000000d79c3 */ /* 0x000e220000008800 */
[----:B------:R-:W-:Y:S01]  /*2270*/  UMOV UR10, 0x400 ;  /* 0x00000400000a7882 */ /* 0x000fe20000000000 */
[----:B------:R-:W-:Y:S01]  /*2280*/  SHF.L.U32 R14, R16, 0x1f, RZ ;  /* 0x0000001f100e7819 */ /* 0x000fe200000006ff */
[----:B0-----:R-:W-:-:S04]  /*2290*/  ULEA UR10, UR13, UR10, 0x18 ;  /* 0x0000000a0d0a7291 */ /* 0x001fc8000f8ec03f */
[----:B------:R-:W-:-:S09]  /*22a0*/  ULEA UR13, UR12, UR10, 0x3 ;  /* 0x0000000a0c0d7291 */ /* 0x000fd2000f8e183f */
[----:B------:R0:W1:Y:S01]  /*22b0*/  SYNCS.PHASECHK.TRANS64.TRYWAIT P0, [UR13], R14 ;  /* 0x0000000eff0075a7 */ /* 0x000062000800014d */
[----:B------:R-:W-:Y:S05]  /*22c0*/  @!P1 BRA `(.L_x_25) ;  /* 0x0000000000049947 */ /* 0x000fea0003800000 */
[----:B------:R-:W-:Y:S01]  /*22d0*/  BPT.TRAP 0x1 ;  /* 0x000000040000795c */ /* 0x000fe20000300000 */
.L_x_25:
[----:B-1----:R-:W-:Y:S05]  /*22e0*/  @P0 BRA `(.L_x_26) ;  /* 0x0000000000080947 */ /* 0x002fea0003800000 */
[----:B------:R-:W1:Y:S02]  /*22f0*/  SYNCS.PHASECHK.TRANS64.TRYWAIT P0, [UR13], R14 ;  /* 0x0000000eff0075a7 */ /* 0x000e64000800014d */
[----:B-1----:R-:W-:Y:S05]  /*2300*/  @!P0 BRA `(.L_x_27) ;  /* 0x0000007400948947 */ /* 0x002fea0003800000 */
.L_x_26:
[----:B------:R-:W-:Y:S01]  /*2310*/  UIADD3 UR13, UR10, 0x18100, URZ ;  /* 0x000181000a0d7890 */ /* 0x000fe2000fffe03f */
[----:B------:R-:W-:Y:S01]  /*2320*/  WARPGROUP.ARRIVE ;  /* 0x00000000000079c5 */ /* 0x000fe20000000000 */
[----:B------:R-:W-:Y:S02]  /*2330*/  UISETP.NE.AND UP0, UPT, UR7, URZ, UPT ;  /* 0x0000003f0700728c */ /* 0x000fe4000bf05270 */
[----:B------:R-:W-:Y:S02]  /*2340*/  USHF.R.U32.HI UR13, URZ, 0x4, UR13 ;  /* 0x000000043f0d7899 */ /* 0x000fe4000801160d */
[----:B------:R-:W-:Y:S02]  /*2350*/  USEL UR8, UR8, URZ, !UP0 ;  /* 0x0000003f08087287 */ /* 0x000fe4000c000000 */
[----:B------:R-:W-:Y:S02]  /*2360*/  ULOP3.LUT UR13, UR13, 0x3fff, URZ, 0xc0, !UPT ;  /* 0x00003fff0d0d7892 */ /* 0x000fe4000f8ec03f */
[----:B------:R-:W-:-:S02]  /*2370*/  ULOP3.LUT UR7, UR11, 0x10000, URZ, 0xfc, !UPT ;  /* 0x000100000b077892 */ /* 0x000fc4000f8efc3f */
[----:B------:R-:W-:Y:S02]  /*2380*/  ULOP3.LUT UR13, UR13, 0x10000, URZ, 0xfc, !UPT ;  /* 0x000100000d0d7892 */ /* 0x000fe4000f8efc3f */
[----:B------:R-:W-:Y:S02]  /*2390*/  UISETP.NE.U32.AND UP0, UPT, UR8, URZ, UPT ;  /* 0x0000003f0800728c */ /* 0x000fe4000bf05070 */
[----:B------:R-:W-:Y:S02]  /*23a0*/  ULEA UR8, UR12, UR7, 0xb ;  /* 0x000000070c087291 */ /* 0x000fe4000f8e583f */
[----:B------:R-:W-:Y:S02]  /*23b0*/  ULEA UR7, UR12, UR13, 0x9 ;  /* 0x0000000d0c077291 */ /* 0x000fe4000f8e483f */
[----:B------:R-:W-:Y:S01]  /*23c0*/  UIADD3 UR13, UR8, 0x400, URZ ;  /* 0x00000400080d7890 */ /* 0x000fe2000fffe03f */
[----:B------:R-:W-:Y:S02]  /*23d0*/  UMOV UR17, 0x40000040 ;  /* 0x4000004000117882 */ /* 0x000fe40000000000 */
[----:B------:R-:W-:Y:S01]  /*23e0*/  UMOV UR16, UR8 ;  /* 0x0000000800107c82 */ /* 0x000fe20008000000 */
[----:B------:R-:W-:Y:S01]  /*23f0*/  UMOV UR19, 0x40000040 ;  /* 0x4000004000137882 */ /* 0x000fe20000000000 */
[----:B------:R-:W-:Y:S01]  /*2400*/  UMOV UR18, UR7 ;  /* 0x0000000700127c82 */ /* 0x000fe20008000000 */
[----:B------:R-:W-:Y:S01]  /*2410*/  UIADD3 UR6, UR6, 0x4, URZ ;  /* 0x0000000406067890 */ /* 0x000fe2000fffe03f */
[----:B------:R-:W-:Y:S01]  /*2420*/  QGMMA.64x64x32.F32.E4M3.E4M3 R56, gdesc[UR16], R56, UP0 ;  /* 0x00e00000103879f3 */ /* 0x000fe2000bf00838 */
[----:B------:R-:W-:Y:S01]  /*2430*/  UMOV UR16, UR13 ;  /* 0x0000000d00107c82 */ /* 0x000fe20008000000 */
[----:B------:R-:W-:Y:S01]  /*2440*/  UMOV UR17, 0x40000040 ;  /* 0x4000004000117882 */ /* 0x000fe20000000000 */
[----:B------:R-:W-:Y:S01]  /*2450*/  UIADD3 UR13, UR8, 0x402, URZ ;  /* 0x00000402080d7890 */ /* 0x000fe2000fffe03f */
[----:B------:R-:W-:Y:S01]  /*2460*/  QGMMA.64x64x32.F32.E4M3.E4M3 R24, gdesc[UR16], R24, UP0 ;  /* 0x00e00000101879f3 */ /* 0x000fe2000bf00818 */
[----:B------:R-:W-:-:S02]  /*2470*/  UIADD3 UR16, UR8, 0x2, URZ ;  /* 0x0000000208107890 */ /* 0x000fc4000fffe03f */
[----:B------:R-:W-:Y:S01]  /*2480*/  UIADD3 UR18, UR7, 0x2, URZ ;  /* 0x0000000207127890 */ /* 0x000fe2000fffe03f */
[----:B------:R-:W-:Y:S01]  /*2490*/  UMOV UR17, 0x40000040 ;  /* 0x4000004000117882 */ /* 0x000fe20000000000 */
[----:B------:R-:W-:Y:S01]  /*24a0*/  UMOV UR19, 0x40000040 ;  /* 0x4000004000137882 */ /* 0x000fe20000000000 */
[----:B------:R-:W-:-:S06]  /*24b0*/  UISETP.NE.AND UP0, UPT, UR6, UR14, UPT ;  /* 0x0000000e0600728c */ /* 0x000fcc000bf05270 */
[----:B------:R-:W-:Y:S01]  /*24c0*/  QGMMA.64x64x32.F32.E4M3.E4M3 R56, gdesc[UR16], R56 ;  /* 0x00e00000103879f3 */ /* 0x000fe20008700838 */
[----:B------:R-:W-:Y:S01]  /*24d0*/  UMOV UR16, UR13 ;  /* 0x0000000d00107c82 */ /* 0x000fe20008000000 */
[----:B------:R-:W-:Y:S01]  /*24e0*/  UMOV UR17, 0x40000040 ;  /* 0x4000004000117882 */ /* 0x000fe20000000000 */
[----:B------:R-:W-:Y:S01]  /*24f0*/  UIADD3 UR13, UR8, 0x404, URZ ;  /* 0x00000404080d7890 */ /* 0x000fe2000fffe03f */
[----:B------:R-:W-:Y:S01]  /*2500*/  QGMMA.64x64x32.F32.E4M3.E4M3 R24, gdesc[UR16], R24 ;  /* 0x00e00000101879f3 */ /* 0x000fe20008700818 */
[----:B------:R-:W-:Y:S02]  /*2510*/  UIADD3 UR16, UR8, 0x4, URZ ;  /* 0x0000000408107890 */ /* 0x000fe4000fffe03f */
[----:B------:R-:W-:Y:S01]  /*2520*/  UIADD3 UR18, UR7, 0x4, URZ ;  /* 0x0000000407127890 */ /* 0x000fe2000fffe03f */
[----:B------:R-:W-:Y:S01]  /*2530*/  UMOV UR17, 0x40000040 ;  /* 0x4000004000117882 */ /* 0x000fe20000000000 */
[----:B------:R-:W-:-:S07]  /*2540*/  UMOV UR19, 0x40000040 ;  /* 0x4000004000137882 */ /* 0x000fce0000000000 */
[----:B------:R-:W-:Y:S01]  /*2550*/  QGMMA.64x64x32.F32.E4M3.E4M3 R56, gdesc[UR16], R56 ;  /* 0x00e00000103879f3 */ /* 0x000fe20008700838 */
[----:B------:R-:W-:Y:S01]  /*2560*/  UMOV UR16, UR13 ;  /* 0x0000000d00107c82 */ /* 0x000fe20008000000 */
[----:B------:R-:W-:Y:S02]  /*2570*/  UMOV UR17, 0x40000040 ;  /* 0x4000004000117882 */ /* 0x000fe40000000000 */
[----:B------:R-:W-:Y:S01]  /*2580*/  QGMMA.64x64x32.F32.E4M3.E4M3 R24, gdesc[UR16], R24 ;  /* 0x00e00000101879f3 */ /* 0x000fe20008700818 */
[----:B------:R-:W-:Y:S02]  /*2590*/  UIADD3 UR16, UR8, 0x6, URZ ;  /* 0x0000000608107890 */ /* 0x000fe4000fffe03f */
[----:B------:R-:W-:Y:S02]  /*25a0*/  UIADD3 UR18, UR7, 0x6, URZ ;  /* 0x0000000607127890 */ /* 0x000fe4000fffe03f */
[----:B------:R-:W-:Y:S01]  /*25b0*/  UIADD3 UR8, UR8, 0x406, URZ ;  /* 0x0000040608087890 */ /* 0x000fe2000fffe03f */
[----:B------:R-:W-:Y:S01]  /*25c0*/  UMOV UR17, 0x40000040 ;  /* 0x4000004000117882 */ /* 0x000fe20000000000 */
[----:B------:R-:W-:Y:S01]  /*25d0*/  UMOV UR19, 0x40000040 ;  /* 0x4000004000137882 */ /* 0x000fe20000000000 */
[----:B------:R-:W-:-:S06]  /*25e0*/  USEL UR7, URZ, 0x1, UP0 ;  /* 0x000000013f077887 */ /* 0x000fcc0008000000 */
[----:B------:R-:W-:Y:S01]  /*25f0*/  ISETP.NE.AND P0, PT, RZ, UR7, PT ;  /* 0x00000007ff007c0c */ /* 0x000fe2000bf05270 */
[----:B------:R-:W-:Y:S01]  /*2600*/  QGMMA.64x64x32.F32.E4M3.E4M3 R56, gdesc[UR16], R56 ;  /* 0x00e00000103879f3 */ /* 0x000fe20008700838 */
[----:B------:R-:W-:Y:S01]  /*2610*/  UMOV UR16, UR8 ;  /* 0x0000000800107c82 */ /* 0x000fe20008000000 */
[----:B------:R-:W-:Y:S02]  /*2620*/  UMOV UR17, 0x40000040 ;  /* 0x4000004000117882 */ /* 0x000fe40000000000 */
[----:B------:R-:W-:Y:S03]  /*2630*/  QGMMA.64x64x32.F32.E4M3.E4M3 R24, gdesc[UR16], R24, gsb0 ;  /* 0x00e00000101879f3 */ /* 0x000fe60008000818 */
[----:B------:R-:W-:-:S05]  /*2640*/  WARPGROUP.DEPBAR.LE gsb0, 0x1 ;  /* 0x00008000000079c5 */ /* 0x000fca0000010100 */
[----:B------:R-:W-:Y:S05]  /*2650*/  @!P0 BRA `(.L_x_28) ;  /* 0x0000000400088947 */ /* 0x000fea0003800000 */
[----:B------:R-:W-:Y:S02]  /*2660*/  WARPGROUP.DEPBAR.LE gsb0, 0x0 ;  /* 0x00008000000079c5 */ /* 0x000fe40000010000 */
[----:B------:R-:W-:-:S01]  /*2670*/  FADD R147, R56, R147 ;  /* 0x0000009338937221 */ /* 0x000fc20000000000 */
[----:B------:R-:W-:Y:S01]  /*2680*/  FADD R142, R57, R142 ;  /* 0x0000008e398e7221 */ /* 0x000fe20000000000 */
        /* <DEDUP_REMOVED lines=62> */
[----:B------:R-:W-:-:S06]  /*2a70*/  UMOV UR6, URZ ;  /* 0x0000003f00067c82 */ /* 0x000fcc0008000000 */
.L_x_28:
[----:B------:R-:W-:Y:S05]  /*2a80*/  @!P1 BRA `(.L_x_29) ;  /* 0x0000000000049947 */ /* 0x000fea0003800000 */
[----:B------:R-:W-:Y:S01]  /*2a90*/  BPT.TRAP 0x1 ;  /* 0x000000040000795c */ /* 0x000fe20000300000 */
.L_x_29:
[----:B------:R-:W-:-:S13]  /*2aa0*/  ISETP.NE.AND P0, PT, R6, RZ, PT ;  /* 0x000000ff0600720c */ /* 0x000fda0003f05270 */
[----:B01----:R-:W-:-:S05]  /*2ab0*/  @P0 LEA R14, R13, UR10, 0x3 ;  /* 0x0000000a0d0e0c11 */ /* 0x003fca000f8e18ff */
[----:B------:R-:W-:-:S05]  /*2ac0*/  @P0 VIADD R14, R14, 0x18 ;  /* 0x000000180e0e0836 */ /* 0x000fca0000000000 */
[----:B------:R-:W-:-:S04]  /*2ad0*/  @P0 PRMT R14, R5, 0x654, R14 ;  /* 0x00000654050e0816 */ /* 0x000fc8000000000e */
[----:B------:R0:W-:Y:S01]  /*2ae0*/  @P0 SYNCS.ARRIVE.TRANS64.RED.A1T0 RZ, [R14+URZ], RZ ;  /* 0x000000ff0eff09a7 */ /* 0x0001e2000810043f */
[----:B------:R-:W-:-:S13]  /*2af0*/  ISETP.GT.U32.AND P0, PT, R4, 0x1, PT ;  /* 0x000000010400780c */ /* 0x000fda0003f04070 */
[----:B0-----:R-:W-:Y:S05]  /*2b00*/  @P0 BRA `(.L_x_30) ;  /* 0x0000000000040947 */ /* 0x001fea0003800000 */
[----:B------:R-:W-:Y:S01]  /*2b10*/  BPT.TRAP 0x1 ;  /* 0x000000040000795c */ /* 0x000fe20000300000 */
.L_x_30:
[----:B------:R-:W-:Y:S01]  /*2b20*/  UIADD3 UR12, UR12, 0x1, URZ ;  /* 0x000000010c0c7890 */ /* 0x000fe2000fffe03f */
[C---:B------:R-:W-:Y:S01]  /*2b30*/  ISETP.GT.AND P1, PT, R12.reuse, 0x1, PT ;  /* 0x000000010c00780c */ /* 0x040fe20003f24270 */
[----:B------:R-:W-:Y:S02]  /*2b40*/  VIADD R13, R13, 0x1 ;  /* 0x000000010d0d7836 */ /* 0x000fe40000000000 */
[----:B------:R-:W-:Y:S01]  /*2b50*/  UISETP.NE.AND UP0, UPT, UR12, 0x3, UPT ;  /* 0x000000030c00788c */ /* 0x000fe2000bf05270 */
[----:B------:R-:W-:Y:S02]  /*2b60*/  VIADD R12, R12, 0xffffffff ;  /* 0xffffffff0c0c7836 */ /* 0x000fe40000000000 */
[C---:B------:R-:W-:Y:S01]  /*2b70*/  ISETP.NE.AND P0, PT, R13.reuse, 0x3, PT ;  /* 0x000000030d00780c */ /* 0x040fe20003f05270 */
[----:B------:R-:W-:Y:S02]  /*2b80*/  USEL UR8, URZ, 0x1, UP0 ;  /* 0x000000013f087887 */ /* 0x000fe40008000000 */
[----:B------:R-:W-:Y:S01]  /*2b90*/  USEL UR12, UR12, URZ, UP0 ;  /* 0x0000003f0c0c7287 */ /* 0x000fe20008000000 */
[----:B------:R-:W-:-:S03]  /*2ba0*/  SEL R13, R13, RZ, P0 ;  /* 0x000000ff0d0d7207 */ /* 0x000fc60000000000 */
[----:B------:R-:W-:Y:S01]  /*2bb0*/  LOP3.LUT R16, R16, UR8, RZ, 0x3c, !PT ;  /* 0x0000000810107c12 */ /* 0x000fe2000f8e3cff */
[----:B------:R-:W-:Y:S01]  /*2bc0*/  UMOV UR8, 0x1 ;  /* 0x0000000100087882 */ /* 0x000fe20000000000 */
[----:B------:R-:W-:Y:S06]  /*2bd0*/  @P1 BRA `(.L_x_31) ;  /* 0xfffffff400941947 */ /* 0x000fec000383ffff */
.L_x_23:
[----:B------:R-:W-:Y:S01]  /*2be0*/  UISETP.NE.AND UP0, UPT, UR6, URZ, UPT ;  /* 0x0000003f0600728c */ /* 0x000fe2000bf05270 */
[----:B01----:R-:W0:Y:S03]  /*2bf0*/  LDC R12, c[0x0][0x28c] ;  /* 0x0000a300ff0c7b82 */ /* 0x003e260000000800 */
[----:B------:R-:W-:-:S06]  /*2c00*/  USEL UR6, URZ, 0x1, !UP0 ;  /* 0x000000013f067887 */ /* 0x000fcc000c000000 */
[----:B------:R-:W-:Y:S02]  /*2c10*/  ISETP.NE.AND P0, PT, RZ, UR6, PT ;  /* 0x00000006ff007c0c */ /* 0x000fe4000bf05270 */
[----:B0-----:R-:W-:-:S11]  /*2c20*/  ISETP.GE.AND P1, PT, R12, 0x1, PT ;  /* 0x000000010c00780c */ /* 0x001fd60003f26270 */
[----:B------:R-:W-:Y:S05]  /*2c30*/  @!P0 BRA `(.L_x_32) ;  /* 0x0000000400048947 */ /* 0x000fea0003800000 */
[----:B------:R-:W-:Y:S02]  /*2c40*/  WARPGROUP.DEPBAR.LE gsb0, 0x0 ;  /* 0x00008000000079c5 */ /* 0x000fe40000010000 */
[----:B------:R-:W-:Y:S01]  /*2c50*/  FADD R147, R56, R147 ;  /* 0x0000009338937221 */ /* 0x000fe20000000000 */
        /* <DEDUP_REMOVED lines=62> */
[----:B------:R-:W-:-:S07]  /*3040*/  FADD R20, R20, R55 ;  /* 0x0000003714147221 */ /* 0x000fce0000000000 */
.L_x_32:
[----:B------:R-:W-:Y:S02]  /*3050*/  WARPGROUP.DEPBAR.LE gsb0, 0x0 ;  /* 0x00008000000079c5 */ /* 0x000fe40000010000 */
[----:B------:R-:W-:Y:S05]  /*3060*/  @!P1 BRA `(.L_x_33) ;  /* 0x0000000000549947 */ /* 0x000fea0003800000 */
[----:B------:R-:W-:-:S13]  /*3070*/  ISETP.NE.AND P0, PT, R144, 0x3, PT ;  /* 0x000000039000780c */ /* 0x000fda0003f05270 */
[----:B------:R-:W-:Y:S05]  /*3080*/  @!P0 BRA `(.L_x_34) ;  /* 0x0000000000048947 */ /* 0x000fea0003800000 */
[----:B------:R-:W-:Y:S01]  /*3090*/  BPT.TRAP 0x1 ;  /* 0x000000040000795c */ /* 0x000fe20000300000 */
.L_x_34:
[----:B------:R-:W-:Y:S01]  /*30a0*/  ISETP.NE.AND P0, PT, R6, RZ, PT ;  /* 0x000000ff0600720c */ /* 0x000fe20003f05270 */
[----:B------:R-:W-:Y:S01]  /*30b0*/  BSSY B0, `(.L_x_35) ;  /* 0x000000e000007945 */ /* 0x000fe20003800000 */
[----:B------:R-:W-:-:S11]  /*30c0*/  ISETP.GT.U32.AND P1, PT, R4, 0x1, PT ;  /* 0x000000010400780c */ /* 0x000fd60003f24070 */
[----:B------:R-:W-:Y:S05]  /*30d0*/  @!P0 BRA `(.L_x_36) ;  /* 0x00000000002c8947 */ /* 0x000fea0003800000 */
[----:B------:R-:W-:-:S04]  /*30e0*/  UISETP.LT.AND UP0, UPT, UR9, 0x1, UPT ;  /* 0x000000010900788c */ /* 0x000fc8000bf01270 */
[----:B------:R-:W-:-:S04]  /*30f0*/  USEL UR8, UR9, 0x1, UP0 ;  /* 0x0000000109087887 */ /* 0x000fc80008000000 */
[----:B------:R-:W-:-:S04]  /*3100*/  UIADD3 UR8, UR5, UR9, -UR8 ;  /* 0x0000000905087290 */ /* 0x000fc8000fffe808 */
[----:B------:R-:W-:-:S04]  /*3110*/  UIMAD.WIDE.U32 UR6, UR8, -0x55555555, URZ ;  /* 0xaaaaaaab080678a5 */ /* 0x000fc8000f8e003f */
[----:B------:R-:W-:-:S04]  /*3120*/  USHF.R.U32.HI UR6, URZ, 0x1, UR7 ;  /* 0x000000013f067899 */ /* 0x000fc80008011607 */
[----:B------:R-:W-:-:S04]  /*3130*/  UIMAD UR8, UR6, -0x3, UR8 ;  /* 0xfffffffd060878a4 */ /* 0x000fc8000f8e0208 */
[----:B------:R-:W-:-:S04]  /*3140*/  ULEA UR8, UR8, UR10, 0x3 ;  /* 0x0000000a08087291 */ /* 0x000fc8000f8e183f */
[----:B------:R-:W-:-:S06]  /*3150*/  UIADD3 UR8, UR8, 0x18, URZ ;  /* 0x0000001808087890 */ /* 0x000fcc000fffe03f */
[----:B------:R-:W-:-:S05]  /*3160*/  IMAD.U32 R12, RZ, RZ, UR8 ;  /* 0x00000008ff0c7e24 */ /* 0x000fca000f8e00ff */
[----:B------:R-:W-:-:S04]  /*3170*/  PRMT R12, R5, 0x654, R12 ;  /* 0x00000654050c7816 */ /* 0x000fc8000000000c */
[----:B------:R0:W-:Y:S03]  /*3180*/  SYNCS.ARRIVE.TRANS64.RED.A1T0 RZ, [R12+URZ], RZ ;  /* 0x000000ff0cff79a7 */ /* 0x0001e6000810043f */
.L_x_36:
[----:B------:R-:W-:Y:S05]  /*3190*/  BSYNC B0 ;  /* 0x0000000000007941 */ /* 0x000fea0003800000 */
.L_x_35:
[----:B------:R-:W-:Y:S05]  /*31a0*/  @P1 BRA `(.L_x_33) ;  /* 0x0000000000041947 */ /* 0x000fea0003800000 */
[----:B------:R-:W-:Y:S01]  /*31b0*/  BPT.TRAP 0x1 ;  /* 0x000000040000795c */ /* 0x000fe20000300000 */
.L_x_33:
[----:B------:R-:W1:Y:S01]  /*31c0*/  LDC R16, c[0x0][0x288] ;  /* 0x0000a200ff107b82 */ /* 0x000e620000000800 */
[----:B------:R-:W-:Y:S01]  /*31d0*/  IMAD.SHL.U32 R33, R11, 0x40, RZ ;  /* 0x000000400b217824 */ /* 0x000fe200078e00ff */
[--C-:B0-----:R-:W-:Y:S01]  /*31e0*/  SHF.R.U32.HI R12, RZ, 0x2, R0.reuse ;  /* 0x00000002ff0c7819 */ /* 0x101fe20000011600 */
[----:B------:R-:W-:Y:S01]  /*31f0*/  UIADD3 UR5, UR9, UR5, URZ ;  /* 0x0000000509057290 */ /* 0x000fe2000fffe03f */
[----:B------:R-:W-:Y:S01]  /*3200*/  LOP3.LUT R14, R0, 0x60, RZ, 0xc0, !PT ;  /* 0x00000060000e7812 */ /* 0x000fe200078ec0ff */
[----:B------:R-:W-:Y:S01]  /*3210*/  IMAD.SHL.U32 R34, R10, 0x100, RZ ;  /* 0x000001000a227824 */ /* 0x000fe200078e00ff */
[----:B------:R-:W-:Y:S01]  /*3220*/  SHF.R.U32.HI R15, RZ, 0x7, R0 ;  /* 0x00000007ff0f7819 */ /* 0x000fe20000011600 */
[----:B------:R-:W-:Y:S01]  /*3230*/  UISETP.GT.U32.AND UP0, UPT, UR5, 0x2, UPT ;  /* 0x000000020500788c */ /* 0x000fe2000bf04070 */
[----:B------:R-:W-:Y:S01]  /*3240*/  LOP3.LUT R13, R12, 0x7, RZ, 0xc0, !PT ;  /* 0x000000070c0d7812 */ /* 0x000fe200078ec0ff */
[C---:B------:R-:W-:Y:S01]  /*3250*/  IMAD.SHL.U32 R26, R0.reuse, 0x2, RZ ;  /* 0x00000002001a7824 */ /* 0x040fe200078e00ff */
[----:B------:R-:W-:Y:S01]  /*3260*/  SHF.R.U32.HI R14, RZ, 0x1, R14 ;  /* 0x00000001ff0e7819 */ /* 0x000fe2000001160e */
[----:B------:R-:W-:Y:S01]  /*3270*/  ULDC UR12, c[0x0][0x284] ;  /* 0x0000a100000c7ab9 */ /* 0x000fe20000000800 */
[----:B------:R-:W-:Y:S01]  /*3280*/  LOP3.LUT R12, R15, 0x1, RZ, 0xc0, !PT ;  /* 0x000000010f0c7812 */ /* 0x000fe200078ec0ff */
[----:B------:R-:W-:Y:S01]  /*3290*/  UISETP.LT.U32.AND UP0, UPT, UR9, 0x3, UP0 ;  /* 0x000000030900788c */ /* 0x000fe20008701070 */
[----:B------:R-:W-:Y:S01]  /*32a0*/  IADD3 R17, RZ, -R14, -R13 ;  /* 0x8000000eff117210 */ /* 0x000fe20007ffe80d */
[----:B------:R-:W-:Y:S01]  /*32b0*/  UISETP.GE.U32.AND UP1, UPT, UR9, 0x3, UPT ;  /* 0x000000030900788c */ /* 0x000fe2000bf26070 */
[----:B------:R-:W-:Y:S01]  /*32c0*/  LOP3.LUT R15, R0, 0x3, RZ, 0xc0, !PT ;  /* 0x00000003000f7812 */ /* 0x000fe200078ec0ff */
[C---:B------:R-:W-:Y:S01]  /*32d0*/  IMAD.SHL.U32 R24, R12.reuse, 0x40, RZ ;  /* 0x000000400c187824 */ /* 0x040fe200078e00ff */
[----:B------:R-:W-:Y:S01]  /*32e0*/  SHF.R.S32.HI R29, RZ, 0x1f, R7 ;  /* 0x0000001fff1d7819 */ /* 0x000fe20000011407 */
[----:B------:R-:W-:Y:S01]  /*32f0*/  UIMAD.WIDE.U32 UR6, UR5, -0x55555555, URZ ;  /* 0xaaaaaaab050678a5 */ /* 0x000fe2000f8e003f */
[C---:B------:R-:W-:Y:S01]  /*3300*/  LOP3.LUT R26, R33.reuse, 0x6, R26, 0xf8, !PT ;  /* 0x00000006211a7812 */ /* 0x040fe200078ef81a */
[----:B------:R-:W-:Y:S01]  /*3310*/  USEL UR8, URZ, 0x1, !UP0 ;  /* 0x000000013f087887 */ /* 0x000fe2000c000000 */
[----:B------:R-:W-:Y:S01]  /*3320*/  IMAD R17, R12, -0x40, R17 ;  /* 0xffffffc00c117824 */ /* 0x000fe200078e0211 */
[----:B------:R-:W-:Y:S01]  /*3330*/  ULDC.64 UR10, c[0x0][0x5d0] ;  /* 0x00017400000a7ab9 */ /* 0x000fe20000000a00 */
[----:B-1----:R-:W-:Y:S01]  /*3340*/  ISETP.GE.AND P0, PT, R33, R16, PT ;  /* 0x000000102100720c */ /* 0x002fe20003f06270 */
[----:B------:R-:W-:Y:S01]  /*3350*/  IMAD R12, R15, -0x2, R16 ;  /* 0xfffffffe0f0c7824 */ /* 0x000fe200078e0210 */
[----:B------:R-:W-:Y:S01]  /*3360*/  SHF.R.S32.HI R27, RZ, 0x1f, R26 ;  /* 0x0000001fff1b7819 */ /* 0x000fe2000001141a */
[----:B------:R-:W-:Y:S01]  /*3370*/  IMAD R16, R29, UR10, RZ ;  /* 0x0000000a1d107c24 */ /* 0x000fe2000f8e02ff */
[----:B------:R-:W-:Y:S01]  /*3380*/  ISETP.GE.OR P0, PT, R34, UR12, P0 ;  /* 0x0000000c22007c0c */ /* 0x000fe20008706670 */
[----:B------:R-:W-:Y:S01]  /*3390*/  USHF.R.U32.HI UR6, URZ, 0x1, UR7 ;  /* 0x000000013f067899 */ /* 0x000fe20008011607 */
[----:B------:R-:W-:Y:S01]  /*33a0*/  LOP3.LUT R35, R24, 0x40, R13, 0xe2, !PT ;  /* 0x0000004018237812 */ /* 0x000fe200078ee20d */
[----:B------:R-:W-:Y:S01]  /*33b0*/  ULOP3.LUT UR4, UR4, UR8, URZ, 0x3c, !UPT ;  /* 0x0000000804047292 */ /* 0x000fe2000f8e3c3f */
[----:B------:R-:W-:Y:S01]  /*33c0*/  IMAD.WIDE R24, R10, 0x100, RZ ;  /* 0x000001000a187825 */ /* 0x000fe200078e02ff */
[----:B------:R-:W-:Y:S01]  /*33d0*/  UIMAD UR5, UR6, -0x3, UR5 ;  /* 0xfffffffd060578a4 */ /* 0x000fe2000f8e0205 */
[----:B------:R-:W-:Y:S01]  /*33e0*/  IADD3 R34, -R34, UR12, R17 ;  /* 0x0000000c22227c10 */ /* 0x000fe2000fffe111 */
[----:B------:R-:W-:Y:S01]  /*33f0*/  @UP1 ULOP3.LUT UR4, UR4, 0x1, UR6, 0x78, !UPT ;  /* 0x0000000104041892 */ /* 0x000fe2000f8e7806 */
[C---:B------:R-:W-:Y:S01]  /*3400*/  IMAD R13, R7.reuse, UR11, R16 ;  /* 0x0000000b070d7c24 */ /* 0x040fe2000f8e0210 */
[----:B------:R-:W-:Y:S01]  /*3410*/  LOP3.LUT R35, R24, R35, R14, 0xfe, !PT ;  /* 0x0000002318237212 */ /* 0x000fe200078efe0e */
[----:B------:R-:W-:-:S04]  /*3420*/  IMAD.WIDE.U32 R10, R7, UR10, R26 ;  /* 0x0000000a070a7c25 */ /* 0x000fc8000f8e001a */
[----:B------:R-:W-:Y:S02]  /*3430*/  IMAD.IADD R11, R11, 0x1, R13 ;  /* 0x000000010b0b7824 */ /* 0x000fe400078e020d */
[----:B------:R-:W-:Y:S02]  /*3440*/  IMAD.IADD R33, R12, 0x1, -R33 ;  /* 0x000000010c217824 */ /* 0x000fe400078e0a21 */
[----:B------:R-:W-:Y:S01]  /*3450*/  IMAD.MOV.U32 R32, RZ, RZ, -0x1 ;  /* 0xffffffffff207424 */ /* 0x000fe200078e00ff */
[----:B------:R-:W-:Y:S06]  /*3460*/  @P0 BRA `(.L_x_37) ;  /* 0x0000004800040947 */ /* 0x000fec0003800000 */
[----:B------:R-:W0:Y:S01]  /*3470*/  LDC.64 R30, c[0x0][0x5c8] ;  /* 0x00017200ff1e7b82 */ /* 0x000e220000000a00 */
[----:B------:R-:W-:Y:S01]  /*3480*/  ULDC.64 UR6, c[0x0][0x5c0] ;  /* 0x0001700000067ab9 */ /* 0x000fe20000000a00 */
[----:B------:R-:W-:Y:S01]  /*3490*/  BSSY B0, `(.L_x_37) ;  /* 0x000047e000007945 */ /* 0x000fe20003800000 */
[-C--:B0-----:R-:W-:Y:S02]  /*34a0*/  IMAD R12, R25, R30.reuse, RZ ;  /* 0x0000001e190c7224 */ /* 0x081fe400078e02ff */
[----:B------:R-:W-:-:S04]  /*34b0*/  IMAD.WIDE.U32 R10, R35, R30, R10 ;  /* 0x0000001e230a7225 */ /* 0x000fc800078e000a */
[----:B------:R-:W-:Y:S01]  /*34c0*/  IMAD R15, R35, R31, R12 ;  /* 0x0000001f230f7224 */ /* 0x000fe200078e020c */
[----:B------:R-:W-:Y:S01]  /*34d0*/  IADD3 R16, P4, R10, UR6, RZ ;  /* 0x000000060a107c10 */ /* 0x000fe2000ff9e0ff */
[C---:B------:R-:W-:Y:S01]  /*34e0*/  IMAD.SHL.U32 R13, R30.reuse, 0x80, RZ ;  /* 0x000000801e0d7824 */ /* 0x040fe200078e00ff */
[C---:B------:R-:W-:Y:S01]  /*34f0*/  LEA R28, P2, R30.reuse, R10, 0x3 ;  /* 0x0000000a1e1c7211 */ /* 0x040fe200078418ff */
[----:B------:R-:W-:Y:S01]  /*3500*/  IMAD.IADD R36, R11, 0x1, R15 ;  /* 0x000000010b247824 */ /* 0x000fe200078e020f */
[----:B------:R-:W-:Y:S02]  /*3510*/  SHF.L.U64.HI R11, R30, 0x7, R31 ;  /* 0x000000071e0b7819 */ /* 0x000fe4000001021f */
[----:B------:R-:W-:Y:S02]  /*3520*/  IADD3 R12, P1, P0, R10, UR6, R13 ;  /* 0x000000060a0c7c10 */ /* 0x000fe4000f83e00d */
[----:B------:R-:W-:Y:S02]  /*3530*/  IADD3.X R17, R36, UR7, RZ, P4, !PT ;  /* 0x0000000724117c10 */ /* 0x000fe4000a7fe4ff */
[----:B---3-5:R-:W-:-:S02]  /*3540*/  FSETP.NEU.AND P4, PT, R9, RZ, PT ;  /* 0x000000ff0900720b */ /* 0x028fc40003f8d000 */
[----:B------:R-:W-:Y:S02]  /*3550*/  LEA.HI.X R30, R30, R36, R31, 0x3, P2 ;  /* 0x000000241e1e7211 */ /* 0x000fe400010f1c1f */
[C---:B------:R-:W-:Y:S02]  /*3560*/  IADD3 R14, P2, R28.reuse, UR6, RZ ;  /* 0x000000061c0e7c10 */ /* 0x040fe4000ff5e0ff */
[----:B------:R-:W-:Y:S02]  /*3570*/  IADD3 R10, P5, P6, R28, UR6, R13 ;  /* 0x000000061c0a7c10 */ /* 0x000fe4000febe00d */
[--C-:B------:R-:W-:Y:S02]  /*3580*/  IADD3.X R13, R36, UR7, R11.reuse, P1, P0 ;  /* 0x00000007240d7c10 */ /* 0x100fe40008fe040b */
[C---:B------:R-:W-:Y:S02]  /*3590*/  IADD3.X R15, R30.reuse, UR7, RZ, P2, !PT ;  /* 0x000000071e0f7c10 */ /* 0x040fe400097fe4ff */
[----:B------:R-:W-:Y:S01]  /*35a0*/  IADD3.X R11, R30, UR7, R11, P5, P6 ;  /* 0x000000071e0b7c10 */ /* 0x000fe2000afec40b */
[----:B------:R-:W-:Y:S06]  /*35b0*/  @!P4 BRA `(.L_x_38) ;  /* 0x00000034009cc947 */ /* 0x000fec0003800000 */
[----:B------:R-:W-:Y:S01]  /*35c0*/  ULDC.64 UR6, c[0x0][0x5b8] ;  /* 0x00016e0000067ab9 */ /* 0x000fe20000000a00 */
[----:B------:R-:W-:Y:S01]  /*35d0*/  ISETP.GE.AND P0, PT, R34, 0x1, PT ;  /* 0x000000012200780c */ /* 0x000fe20003f06270 */
[----:B------:R-:W-:Y:S01]  /*35e0*/  IMAD R28, R29, UR6, RZ ;  /* 0x000000061d1c7c24 */ /* 0x000fe2000f8e02ff */
[----:B------:R-:W-:Y:S01]  /*35f0*/  ULDC.64 UR10, c[0x0][0x5a8] ;  /* 0x00016a00000a7ab9 */ /* 0x000fe20000000a00 */
[----:B------:R-:W-:Y:S01]  /*3600*/  IMAD.WIDE.U32 R26, R7, UR6, R26 ;  /* 0x00000006071a7c25 */ /* 0x000fe2000f8e001a */
[----:B------:R-:W-:Y:S01]  /*3610*/  ISETP.LT.OR P4, PT, R33, 0x1, !P0 ;  /* 0x000000012100780c */ /* 0x000fe20004781670 */
[----:B------:R-:W-:Y:S02]  /*3620*/  BSSY B1, `(.L_x_39) ;  /* 0x000000c000017945 */ /* 0x000fe40003800000 */
[----:B------:R-:W-:Y:S01]  /*3630*/  IMAD R7, R7, UR7, R28 ;  /* 0x0000000707077c24 */ /* 0x000fe2000f8e021c */
[----:B------:R-:W-:Y:S02]  /*3640*/  ULDC.64 UR6, c[0x0][0x5b0] ;  /* 0x00016c0000067ab9 */ /* 0x000fe40000000a00 */
[----:B------:R-:W-:-:S02]  /*3650*/  IMAD R30, R25, UR6, RZ ;  /* 0x00000006191e7c24 */ /* 0x000fc4000f8e02ff */
[----:B------:R-:W-:Y:S02]  /*3660*/  IMAD.IADD R27, R27, 0x1, R7 ;  /* 0x000000011b1b7824 */ /* 0x000fe400078e0207 */
[C---:B------:R-:W-:Y:S02]  /*3670*/  IMAD R7, R35.reuse, UR7, R30 ;  /* 0x0000000723077c24 */ /* 0x040fe4000f8e021e */
[----:B------:R-:W-:-:S03]  /*3680*/  IMAD.WIDE.U32 R28, R35, UR6, R26 ;  /* 0x00000006231c7c25 */ /* 0x000fc6000f8e001a */
[----:B------:R-:W-:-:S04]  /*3690*/  IADD3 R28, P1, R28, UR10, RZ ;  /* 0x0000000a1c1c7c10 */ /* 0x000fc8000ff3e0ff */
[--C-:B------:R-:W-:Y:S02]  /*36a0*/  IADD3.X R29, R29, UR11, R7.reuse, P1, !PT ;  /* 0x0000000b1d1d7c10 */ /* 0x100fe40008ffe407 */
[----:B------:R-:W-:Y:S01]  /*36b0*/  PRMT R7, RZ, 0x7610, R7 ;  /* 0x00007610ff077816 */ /* 0x000fe20000000007 */
[----:B------:R-:W-:Y:S06]  /*36c0*/  @P4 BRA `(.L_x_40) ;  /* 0x0000000000044947 */ /* 0x000fec0003800000 */
[----:B------:R0:W5:Y:S02]  /*36d0*/  LDG.E.U8 R7, desc[UR20][R28.64] ;  /* 0x000000141c077981 */ /* 0x000164000c1e1100 */
.L_x_40:
[----:B------:R-:W-:Y:S05]  /*36e0*/  BSYNC B1 ;  /* 0x0000000000017941 */ /* 0x000fea0003800000 */
.L_x_39:
[----:B-----5:R-:W-:Y:S01]  /*36f0*/  LOP3.LUT R7, R7, 0xff, RZ, 0xc0, !PT ;  /* 0x000000ff07077812 */ /* 0x020fe200078ec0ff */
[----:B------:R-:W-:Y:S01]  /*3700*/  BSSY B1, `(.L_x_41) ;  /* 0x000000b000017945 */ /* 0x000fe20003800000 */
[----:B------:R-:W-:Y:S02]  /*3710*/  ISETP.LT.OR P2, PT, R33, 0x2, !P0 ;  /* 0x000000022100780c */ /* 0x000fe40004741670 */
[----:B------:R-:W-:-:S05]  /*3720*/  F2FP.F16.E4M3.UNPACK_B R7, R7 ;  /* 0x00000007ff07723e */ /* 0x000fca00020006ff */
[----:B------:R-:W-:Y:S01]  /*3730*/  HADD2.F32 R30, -RZ, R7.H0_H0 ;  /* 0x20000007ff1e7230 */ /* 0x000fe20000004100 */
[----:B------:R-:W-:-:S04]  /*3740*/  PRMT R7, RZ, 0x7610, R7 ;  /* 0x00007610ff077816 */ /* 0x000fc80000000007 */
[----:B------:R-:W-:-:S04]  /*3750*/  FMUL R30, R30, R9 ;  /* 0x000000091e1e7220 */ /* 0x000fc80000400000 */
[----:B--2---:R-:W-:-:S05]  /*3760*/  FFMA R30, R147, R8, R30 ;  /* 0x00000008931e7223 */ /* 0x004fca000000001e */
[----:B------:R-:W-:-:S05]  /*3770*/  F2FP.SATFINITE.E4M3.F32.PACK_AB_MERGE_C R31, RZ, R30, RZ ;  /* 0x0000001eff1f723e */ /* 0x000fca00048070ff */
[----:B------:R1:W-:Y:S01]  /*3780*/  @!P4 STG.E.U8 desc[UR20][R16.64], R31 ;  /* 0x0000001f1000c986 */ /* 0x0003e2000c101114 */
[----:B------:R-:W-:Y:S05]  /*3790*/  @P2 BRA `(.L_x_42) ;  /* 0x0000000000042947 */ /* 0x000fea0003800000 */
[----:B------:R2:W5:Y:S02]  /*37a0*/  LDG.E.U8 R7, desc[UR20][R28.64+0x1] ;  /* 0x000001141c077981 */ /* 0x000564000c1e1100 */
.L_x_42:
[----:B------:R-:W-:Y:S05]  /*37b0*/  BSYNC B1 ;  /* 0x0000000000017941 */ /* 0x000fea0003800000 */
.L_x_41:
[----:B-----5:R-:W-:Y:S01]  /*37c0*/  LOP3.LUT R7, R7, 0xff, RZ, 0xc0, !PT ;  /* 0x000000ff07077812 */ /* 0x020fe200078ec0ff */
[----:B------:R-:W-:Y:S01]  /*37d0*/  BSSY B1, `(.L_x_43) ;  /* 0x0000013000017945 */ /* 0x000fe20003800000 */
[----:B------:R-:W-:Y:S02]  /*37e0*/  IADD3 R37, P1, R35, 0x8, RZ ;  /* 0x0000000823257810 */ /* 0x000fe40007f3e0ff */
[----:B------:R-:W-:-:S03]  /*37f0*/  F2FP.F16.E4M3.UNPACK_B R7, R7 ;  /* 0x00000007ff07723e */ /* 0x000fc600020006ff */
[----:B-1----:R-:W-:Y:S01]  /*3800*/  IMAD.X R31, RZ, RZ, R25, P1 ;  /* 0x000000ffff1f7224 */ /* 0x002fe200008e0619 */
[----:B------:R-:W-:Y:S01]  /*3810*/  ISETP.GE.AND P1, PT, R34, 0x9, PT ;  /* 0x000000092200780c */ /* 0x000fe20003f26270 */
[----:B------:R-:W-:Y:S02]  /*3820*/  HADD2.F32 R30, -RZ, R7.H0_H0 ;  /* 0x20000007ff1e7230 */ /* 0x000fe40000004100 */
[----:B------:R-:W-:Y:S01]  /*3830*/  IMAD R36, R31, UR6, RZ ;  /* 0x000000061f247c24 */ /* 0x000fe2000f8e02ff */
[----:B------:R-:W-:Y:S02]  /*3840*/  ISETP.LT.OR P5, PT, R33, 0x1, !P1 ;  /* 0x000000012100780c */ /* 0x000fe40004fa1670 */
[----:B------:R-:W-:Y:S01]  /*3850*/  FMUL R7, R30, R9 ;  /* 0x000000091e077220 */ /* 0x000fe20000400000 */
[----:B------:R-:W-:-:S04]  /*3860*/  IMAD.WIDE.U32 R30, R37, UR6, R26 ;  /* 0x00000006251e7c25 */ /* 0x000fc8000f8e001a */
[----:B------:R-:W-:Y:S01]  /*3870*/  FFMA R7, R142, R8, R7 ;  /* 0x000000088e077223 */ /* 0x000fe20000000007 */
[----:B------:R-:W-:Y:S01]  /*3880*/  IMAD R37, R37, UR7, R36 ;  /* 0x0000000725257c24 */ /* 0x000fe2000f8e0224 */
[----:B------:R-:W-:-:S03]  /*3890*/  IADD3 R30, P4, R30, UR10, RZ ;  /* 0x0000000a1e1e7c10 */ /* 0x000fc6000ff9e0ff */
[----:B------:R-:W-:Y:S02]  /*38a0*/  F2FP.SATFINITE.E4M3.F32.PACK_AB_MERGE_C R39, RZ, R7, RZ ;  /* 0x00000007ff27723e */ /* 0x000fe400048070ff */
[----:B------:R-:W-:Y:S02]  /*38b0*/  IADD3.X R31, R31, UR11, R37, P4, !PT ;  /* 0x0000000b1f1f7c10 */ /* 0x000fe4000a7fe425 */
[----:B------:R-:W-:Y:S01]  /*38c0*/  PRMT R7, RZ, 0x7610, R7 ;  /* 0x00007610ff077816 */ /* 0x000fe20000000007 */
[----:B------:R1:W-:Y:S01]  /*38d0*/  @!P2 STG.E.U8 desc[UR20][R16.64+0x1], R39 ;  /* 0x000001271000a986 */ /* 0x0003e2000c101114 */
[----:B------:R-:W-:Y:S05]  /*38e0*/  @P5 BRA `(.L_x_44) ;  /* 0x0000000000045947 */ /* 0x000fea0003800000 */
[----:B------:R3:W5:Y:S02]  /*38f0*/  LDG.E.U8 R7, desc[UR20][R30.64] ;  /* 0x000000141e077981 */ /* 0x000764000c1e1100 */
.L_x_44:
[----:B------:R-:W-:Y:S05]  /*3900*/  BSYNC B1 ;  /* 0x0000000000017941 */ /* 0x000fea0003800000 */
.L_x_43:
[----:B-----5:R-:W-:Y:S01]  /*3910*/  LOP3.LUT R7, R7, 0xff, RZ, 0xc0, !PT ;  /* 0x000000ff07077812 */ /* 0x020fe200078ec0ff */
[----:B------:R-:W-:Y:S01]  /*3920*/  BSSY B1, `(.L_x_45) ;  /* 0x000000b000017945 */ /* 0x000fe20003800000 */
[----:B------:R-:W-:Y:S02]  /*3930*/  ISETP.LT.OR P2, PT, R33, 0x2, !P1 ;  /* 0x000000022100780c */ /* 0x000fe40004f41670 */
[----:B------:R-:W-:-:S05]  /*3940*/  F2FP.F16.E4M3.UNPACK_B R7, R7 ;  /* 0x00000007ff07723e */ /* 0x000fca00020006ff */
[----:B------:R-:W-:Y:S01]  /*3950*/  HADD2.F32 R36, -RZ, R7.H0_H0 ;  /* 0x20000007ff247230 */ /* 0x000fe20000004100 */
[----:B------:R-:W-:-:S04]  /*3960*/  PRMT R7, RZ, 0x7610, R7 ;  /* 0x00007610ff077816 */ /* 0x000fc80000000007 */
[----:B------:R-:W-:-:S04]  /*3970*/  FMUL R36, R36, R9 ;  /* 0x0000000924247220 */ /* 0x000fc80000400000 */
[----:B------:R-:W-:-:S05]  /*3980*/  FFMA R36, R145, R8, R36 ;  /* 0x0000000891247223 */ /* 0x000fca0000000024 */
[----:B------:R-:W-:-:S05]  /*3990*/  F2FP.SATFINITE.E4M3.F32.PACK_AB_MERGE_C R37, RZ, R36, RZ ;  /* 0x00000024ff25723e */ /* 0x000fca00048070ff */
[----:B------:R4:W-:Y:S01]  /*39a0*/  @!P5 STG.E.U8 desc[UR20][R14.64], R37 ;  /* 0x000000250e00d986 */ /* 0x0009e2000c101114 */
[----:B------:R-:W-:Y:S05]  /*39b0*/  @P2 BRA `(.L_x_46) ;  /* 0x0000000000042947 */ /* 0x000fea0003800000 */
[----:B------:R0:W5:Y:S02]  /*39c0*/  LDG.E.U8 R7, desc[UR20][R30.64+0x1] ;  /* 0x000001141e077981 */ /* 0x000164000c1e1100 */
.L_x_46:
[----:B------:R-:W-:Y:S05]  /*39d0*/  BSYNC B1 ;  /* 0x0000000000017941 */ /* 0x000fea0003800000 */
.L_x_45:
[----:B-----5:R-:W-:Y:S01]  /*39e0*/  LOP3.LUT R7, R7, 0xff, RZ, 0xc0, !PT ;  /* 0x000000ff07077812 */ /* 0x020fe200078ec0ff */
[----:B------:R-:W-:Y:S01]  /*39f0*/  BSSY B1, `(.L_x_47) ;  /* 0x000000b000017945 */ /* 0x000fe20003800000 */
[----:B------:R-:W-:Y:S02]  /*3a00*/  ISETP.LT.OR P4, PT, R33, 0x9, !P0 ;  /* 0x000000092100780c */ /* 0x000fe40004781670 */
[----:B------:R-:W-:-:S05]  /*3a10*/  F2FP.F16.E4M3.UNPACK_B R7, R7 ;  /* 0x00000007ff07723e */ /* 0x000fca00020006ff */
[----:B------:R-:W-:-:S05]  /*3a20*/  HADD2.F32 R36, -RZ, R7.H0_H0 ;  /* 0x20000007ff247230 */ /* 0x000fca0000004100 */
[----:B------:R-:W-:-:S04]  /*3a30*/  FMUL R7, R36, R9 ;  /* 0x0000000924077220 */ /* 0x000fc80000400000 */
[----:B------:R-:W-:-:S05]  /*3a40*/  FFMA R7, R140, R8, R7 ;  /* 0x000000088c077223 */ /* 0x000fca0000000007 */
[----:B----4-:R-:W-:Y:S02]  /*3a50*/  F2FP.SATFINITE.E4M3.F32.PACK_AB_MERGE_C R37, RZ, R7, RZ ;  /* 0x00000007ff25723e */ /* 0x010fe400048070ff */
[----:B------:R-:W-:-:S03]  /*3a60*/  PRMT R7, RZ, 0x7610, R7 ;  /* 0x00007610ff077816 */ /* 0x000fc60000000007 */
[----:B------:R4:W-:Y:S01]  /*3a70*/  @!P2 STG.E.U8 desc[UR20][R14.64+0x1], R37 ;  /* 0x000001250e00a986 */ /* 0x0009e2000c101114 */
[----:B------:R-:W-:Y:S05]  /*3a80*/  @P4 BRA `(.L_x_48) ;  /* 0x0000000000044947 */ /* 0x000fea0003800000 */
[----:B------:R0:W5:Y:S02]  /*3a90*/  LDG.E.U8 R7, desc[UR20][R28.64+0x8] ;  /* 0x000008141c077981 */ /* 0x000164000c1e1100 */
.L_x_48:
[----:B------:R-:W-:Y:S05]  /*3aa0*/  BSYNC B1 ;  /* 0x0000000000017941 */ /* 0x000fea0003800000 */
.L_x_47:
        /* <DEDUP_REMOVED lines=8> */
[----:B----4-:R-:W-:-:S05]  /*3b30*/  F2FP.SATFINITE.E4M3.F32.PACK_AB_MERGE_C R37, RZ, R36, RZ ;  /* 0x00000024ff25723e */ /* 0x010fca00048070ff */
[----:B------:R4:W-:Y:S01]  /*3b40*/  @!P4 STG.E.U8 desc[UR20][R16.64+0x8], R37 ;  /* 0x000008251000c986 */ /* 0x0009e2000c101114 */
[----:B------:R-:W-:Y:S05]  /*3b50*/  @P2 BRA `(.L_x_50) ;  /* 0x0000000000042947 */ /* 0x000fea0003800000 */
[----:B------:R0:W5:Y:S02]  /*3b60*/  LDG.E.U8 R7, desc[UR20][R28.64+0x9] ;  /* 0x000009141c077981 */ /* 0x000164000c1e1100 */
.L_x_50:
[----:B------:R-:W-:Y:S05]  /*3b70*/  BSYNC B1 ;  /* 0x0000000000017941 */ /* 0x000fea0003800000 */
.L_x_49:
        /* <DEDUP_REMOVED lines=12> */
.L_x_52:
[----:B------:R-:W-:Y:S05]  /*3c40*/  BSYNC B1 ;  /* 0x0000000000017941 */ /* 0x000fea0003800000 */
.L_x_51:
        /* <DEDUP_REMOVED lines=12> */
.L_x_54:
[----:B------:R-:W-:Y:S05]  /*3d10*/  BSYNC B1 ;  /* 0x0000000000017941 */ /* 0x000fea0003800000 */
.L_x_53:
        /* <DEDUP_REMOVED lines=12> */
.L_x_56:
[----:B------:R-:W-:Y:S05]  /*3de0*/  BSYNC B1 ;  /* 0x0000000000017941 */ /* 0x000fea0003800000 */
.L_x_55:
        /* <DEDUP_REMOVED lines=12> */
.L_x_58:
[----:B------:R-:W-:Y:S05]  /*3eb0*/  BSYNC B1 ;  /* 0x0000000000017941 */ /* 0x000fea0003800000 */
.L_x_57:
        /* <DEDUP_REMOVED lines=12> */
.L_x_60:
[----:B------:R-:W-:Y:S05]  /*3f80*/  BSYNC B1 ;  /* 0x0000000000017941 */ /* 0x000fea0003800000 */
.L_x_59:
        /* <DEDUP_REMOVED lines=12> */
.L_x_62:
[----:B------:R-:W-:Y:S05]  /*4050*/  BSYNC B1 ;  /* 0x0000000000017941 */ /* 0x000fea0003800000 */
.L_x_61:
        /* <DEDUP_REMOVED lines=12> */
.L_x_64:
[----:B------:R-:W-:Y:S05]  /*4120*/  BSYNC B1 ;  /* 0x0000000000017941 */ /* 0x000fea0003800000 */
.L_x_63:
        /* <DEDUP_REMOVED lines=12> */
.L_x_66:
[----:B------:R-:W-:Y:S05]  /*41f0*/  BSYNC B1 ;  /* 0x0000000000017941 */ /* 0x000fea0003800000 */
.L_x_65:
        /* <DEDUP_REMOVED lines=12> */
.L_x_68:
[----:B------:R-:W-:Y:S05]  /*42c0*/  BSYNC B1 ;  /* 0x0000000000017941 */ /* 0x000fea0003800000 */
.L_x_67:
        /* <DEDUP_REMOVED lines=12> */
.L_x_70:
[----:B------:R-:W-:Y:S05]  /*4390*/  BSYNC B1 ;  /* 0x0000000000017941 */ /* 0x000fea0003800000 */
.L_x_69:
        /* <DEDUP_REMOVED lines=12> */
.L_x_72:
[----:B------:R-:W-:Y:S05]  /*4460*/  BSYNC B1 ;  /* 0x0000000000017941 */ /* 0x000fea0003800000 */
.L_x_71:
        /* <DEDUP_REMOVED lines=12> */
.L_x_74:
[----:B------:R-:W-:Y:S05]  /*4530*/  BSYNC B1 ;  /* 0x0000000000017941 */ /* 0x000fea0003800000 */
.L_x_73:
        /* <DEDUP_REMOVED lines=12> */
.L_x_76:
[----:B------:R-:W-:Y:S05]  /*4600*/  BSYNC B1 ;  /* 0x0000000000017941 */ /* 0x000fea0003800000 */
.L_x_75:
        /* <DEDUP_REMOVED lines=12> */
.L_x_78:
[----:B------:R-:W-:Y:S05]  /*46d0*/  BSYNC B1 ;  /* 0x0000000000017941 */ /* 0x000fea0003800000 */
.L_x_77:
        /* <DEDUP_REMOVED lines=12> */
.L_x_80:
[----:B------:R-:W-:Y:S05]  /*47a0*/  BSYNC B1 ;  /* 0x0000000000017941 */ /* 0x000fea0003800000 */
.L_x_79:
        /* <DEDUP_REMOVED lines=12> */
.L_x_82:
[----:B------:R-:W-:Y:S05]  /*4870*/  BSYNC B1 ;  /* 0x0000000000017941 */ /* 0x000fea0003800000 */
.L_x_81:
        /* <DEDUP_REMOVED lines=12> */
.L_x_84:
[----:B------:R-:W-:Y:S05]  /*4940*/  BSYNC B1 ;  /* 0x0000000000017941 */ /* 0x000fea0003800000 */
.L_x_83:
        /* <DEDUP_REMOVED lines=12> */
.L_x_86:
[----:B------:R-:W-:Y:S05]  /*4a10*/  BSYNC B1 ;  /* 0x0000000000017941 */ /* 0x000fea0003800000 */
.L_x_85:
        /* <DEDUP_REMOVED lines=12> */
.L_x_88:
[----:B------:R-:W-:Y:S05]  /*4ae0*/  BSYNC B1 ;  /* 0x0000000000017941 */ /* 0x000fea0003800000 */
.L_x_87:
        /* <DEDUP_REMOVED lines=12> */
.L_x_90:
[----:B------:R-:W-:Y:S05]  /*4bb0*/  BSYNC B1 ;  /* 0x0000000000017941 */ /* 0x000fea0003800000 */
.L_x_89:
        /* <DEDUP_REMOVED lines=12> */
.L_x_92:
[----:B------:R-:W-:Y:S05]  /*4c80*/  BSYNC B1 ;  /* 0x0000000000017941 */ /* 0x000fea0003800000 */
.L_x_91:
        /* <DEDUP_REMOVED lines=12> */
.L_x_94:
[----:B------:R-:W-:Y:S05]  /*4d50*/  BSYNC B1 ;  /* 0x0000000000017941 */ /* 0x000fea0003800000 */
.L_x_93:
        /* <DEDUP_REMOVED lines=12> */
.L_x_96:
[----:B------:R-:W-:Y:S05]  /*4e20*/  BSYNC B1 ;  /* 0x0000000000017941 */ /* 0x000fea0003800000 */
.L_x_95:
        /* <DEDUP_REMOVED lines=12> */
.L_x_98:
[----:B------:R-:W-:Y:S05]  /*4ef0*/  BSYNC B1 ;  /* 0x0000000000017941 */ /* 0x000fea0003800000 */
.L_x_97:
[----:B-----5:R-:W-:Y:S01]  /*4f00*/  LOP3.LUT R7, R7, 0xff, RZ, 0xc0, !PT ;  /* 0x000000ff07077812 */ /* 0x020fe200078ec0ff */
[----:B------:R-:W-:Y:S01]  /*4f10*/  BSSY B1, `(.L_x_99) ;  /* 0x000000b000017945 */ /* 0x000fe20003800000 */
[----:B------:R-:W-:Y:S02]  /*4f20*/  ISETP.LT.OR P2, PT, R33, 0x39, !P1 ;  /* 0x000000392100780c */ /* 0x000fe40004f41670 */
[----:B------:R-:W-:-:S05]  /*4f30*/  F2FP.F16.E4M3.UNPACK_B R7, R7 ;  /* 0x00000007ff07723e */ /* 0x000fca00020006ff */
[----:B0-2---:R-:W-:-:S05]  /*4f40*/  HADD2.F32 R28, -RZ, R7.H0_H0 ;  /* 0x20000007ff1c7230 */ /* 0x005fca0000004100 */
[----:B------:R-:W-:-:S04]  /*4f50*/  FMUL R7, R28, R9 ;  /* 0x000000091c077220 */ /* 0x000fc80000400000 */
[----:B------:R-:W-:-:S05]  /*4f60*/  FFMA R7, R114, R8, R7 ;  /* 0x0000000872077223 */ /* 0x000fca0000000007 */
[----:B------:R-:W-:Y:S02]  /*4f70*/  F2FP.SATFINITE.E4M3.F32.PACK_AB_MERGE_C R29, RZ, R7, RZ ;  /* 0x00000007ff1d723e */ /* 0x000fe400048070ff */
[----:B------:R-:W-:-:S03]  /*4f80*/  PRMT R7, RZ, 0x7610, R7 ;  /* 0x00007610ff077816 */ /* 0x000fc60000000007 */
[----:B------:R0:W-:Y:S01]  /*4f90*/  @!P0 STG.E.U8 desc[UR20][R16.64+0x39], R29 ;  /* 0x0000391d10008986 */ /* 0x0001e2000c101114 */
[----:B------:R-:W-:Y:S05]  /*4fa0*/  @P2 BRA `(.L_x_100) ;  /* 0x0000000000042947 */ /* 0x000fea0003800000 */
[----:B------:R2:W5:Y:S02]  /*4fb0*/  LDG.E.U8 R7, desc[UR20][R30.64+0x38] ;  /* 0x000038141e077981 */ /* 0x000564000c1e1100 */
.L_x_100:
[----:B------:R-:W-:Y:S05]  /*4fc0*/  BSYNC B1 ;  /* 0x0000000000017941 */ /* 0x000fea0003800000 */
.L_x_99:
[----:B-----5:R-:W-:Y:S01]  /*4fd0*/  LOP3.LUT R7, R7, 0xff, RZ, 0xc0, !PT ;  /* 0x000000ff07077812 */ /* 0x020fe200078ec0ff */
[----:B------:R-:W-:Y:S01]  /*4fe0*/  BSSY B1, `(.L_x_101) ;  /* 0x000000b000017945 */ /* 0x000fe20003800000 */
[----:B------:R-:W-:Y:S02]  /*4ff0*/  ISETP.LT.OR P1, PT, R33, 0x3a, !P1 ;  /* 0x0000003a2100780c */ /* 0x000fe40004f21670 */
[----:B------:R-:W-:-:S05]  /*5000*/  F2FP.F16.E4M3.UNPACK_B R7, R7 ;  /* 0x00000007ff07723e */ /* 0x000fca00020006ff */
[----:B01--4-:R-:W-:Y:S01]  /*5010*/  HADD2.F32 R16, -RZ, R7.H0_H0 ;  /* 0x20000007ff107230 */ /* 0x013fe20000004100 */
[----:B------:R-:W-:-:S04]  /*5020*/  PRMT R7, RZ, 0x7610, R7 ;  /* 0x00007610ff077816 */ /* 0x000fc80000000007 */
[----:B------:R-:W-:-:S04]  /*5030*/  FMUL R16, R16, R9 ;  /* 0x0000000910107220 */ /* 0x000fc80000400000 */
[----:B------:R-:W-:-:S05]  /*5040*/  FFMA R16, R117, R8, R16 ;  /* 0x0000000875107223 */ /* 0x000fca0000000010 */
[----:B------:R-:W-:-:S05]  /*5050*/  F2FP.SATFINITE.E4M3.F32.PACK_AB_MERGE_C R17, RZ, R16, RZ ;  /* 0x00000010ff11723e */ /* 0x000fca00048070ff */
[----:B------:R0:W-:Y:S01]  /*5060*/  @!P2 STG.E.U8 desc[UR20][R14.64+0x38], R17 ;  /* 0x000038110e00a986 */ /* 0x0001e2000c101114 */
[----:B------:R-:W-:Y:S05]  /*5070*/  @P1 BRA `(.L_x_102) ;  /* 0x0000000000041947 */ /* 0x000fea0003800000 */
[----:B------:R1:W5:Y:S02]  /*5080*/  LDG.E.U8 R7, desc[UR20][R30.64+0x39] ;  /* 0x000039141e077981 */ /* 0x000364000c1e1100 */
.L_x_102:
[----:B------:R-:W-:Y:S05]  /*5090*/  BSYNC B1 ;  /* 0x0000000000017941 */ /* 0x000fea0003800000 */
.L_x_101:
[----:B-----5:R-:W-:Y:S01]  /*50a0*/  LOP3.LUT R7, R7, 0xff, RZ, 0xc0, !PT ;  /* 0x000000ff07077812 */ /* 0x020fe200078ec0ff */
[----:B------:R-:W-:Y:S01]  /*50b0*/  BSSY B1, `(.L_x_103) ;  /* 0x0000013000017945 */ /* 0x000fe20003800000 */
[----:B------:R-:W-:Y:S02]  /*50c0*/  IADD3 R29, P0, R35, 0x80, RZ ;  /* 0x00000080231d7810 */ /* 0x000fe40007f1e0ff */
[----:B------:R-:W-:-:S03]  /*50d0*/  F2FP.F16.E4M3.UNPACK_B R7, R7 ;  /* 0x00000007ff07723e */ /* 0x000fc600020006ff */
[----:B0-----:R-:W-:Y:S01]  /*50e0*/  IMAD.X R17, RZ, RZ, R25, P0 ;  /* 0x000000ffff117224 */ /* 0x001fe200000e0619 */
        /* <DEDUP_REMOVED lines=9> */
[----:B-123--:R-:W-:Y:S02]  /*5180*/  F2FP.SATFINITE.E4M3.F32.PACK_AB_MERGE_C R31, RZ, R7, RZ ;  /* 0x00000007ff1f723e */ /* 0x00efe400048070ff */
[----:B------:R-:W-:Y:S02]  /*5190*/  IADD3.X R17, R17, UR11, R29, P2, !PT ;  /* 0x0000000b11117c10 */ /* 0x000fe400097fe41d */
[----:B------:R-:W-:Y:S01]  /*51a0*/  PRMT R7, RZ, 0x7610, R7 ;  /* 0x00007610ff077816 */ /* 0x000fe20000000007 */
[----:B------:R0:W-:Y:S01]  /*51b0*/  @!P1 STG.E.U8 desc[UR20][R14.64+0x39], R31 ;  /* 0x0000391f0e009986 */ /* 0x0001e2000c101114 */
[----:B------:R-:W-:Y:S05]  /*51c0*/  @P4 BRA `(.L_x_104) ;  /* 0x0000000000044947 */ /* 0x000fea0003800000 */
[----:B------:R1:W5:Y:S02]  /*51d0*/  LDG.E.U8 R7, desc[UR20][R16.64] ;  /* 0x0000001410077981 */ /* 0x000364000c1e1100 */
.L_x_104:
[----:B------:R-:W-:Y:S05]  /*51e0*/  BSYNC B1 ;  /* 0x0000000000017941 */ /* 0x000fea0003800000 */
.L_x_103:
[----:B-----5:R-:W-:Y:S01]  /*51f0*/  LOP3.LUT R7, R7, 0xff, RZ, 0xc0, !PT ;  /* 0x000000ff07077812 */ /* 0x020fe200078ec0ff */
[----:B------:R-:W-:Y:S01]  /*5200*/  BSSY B1, `(.L_x_105) ;  /* 0x000000b000017945 */ /* 0x000fe20003800000 */
[----:B------:R-:W-:Y:S02]  /*5210*/  ISETP.LT.OR P2, PT, R33, 0x2, !P0 ;  /* 0x000000022100780c */ /* 0x000fe40004741670 */
[----:B------:R-:W-:-:S05]  /*5220*/  F2FP.F16.E4M3.UNPACK_B R7, R7 ;  /* 0x00000007ff07723e */ /* 0x000fca00020006ff */
[----:B0-----:R-:W-:Y:S01]  /*5230*/  HADD2.F32 R14, -RZ, R7.H0_H0 ;  /* 0x20000007ff0e7230 */ /* 0x001fe20000004100 */
[----:B------:R-:W-:-:S04]  /*5240*/  PRMT R7, RZ, 0x7610, R7 ;  /* 0x00007610ff077816 */ /* 0x000fc80000000007 */
[----:B------:R-:W-:-:S04]  /*5250*/  FMUL R14, R14, R9 ;  /* 0x000000090e0e7220 */ /* 0x000fc80000400000 */
[----:B------:R-:W-:-:S05]  /*5260*/  FFMA R14, R115, R8, R14 ;  /* 0x00000008730e7223 */ /* 0x000fca000000000e */
[----:B------:R-:W-:-:S05]  /*5270*/  F2FP.SATFINITE.E4M3.F32.PACK_AB_MERGE_C R15, RZ, R14, RZ ;  /* 0x0000000eff0f723e */ /* 0x000fca00048070ff */
[----:B------:R0:W-:Y:S01]  /*5280*/  @!P4 STG.E.U8 desc[UR20][R12.64], R15 ;  /* 0x0000000f0c00c986 */ /* 0x0001e2000c101114 */
[----:B------:R-:W-:Y:S05]  /*5290*/  @P2 BRA `(.L_x_106) ;  /* 0x0000000000042947 */ /* 0x000fea0003800000 */
[----:B------:R2:W5:Y:S02]  /*52a0*/  LDG.E.U8 R7, desc[UR20][R16.64+0x1] ;  /* 0x0000011410077981 */ /* 0x000564000c1e1100 */
.L_x_106:
[----:B------:R-:W-:Y:S05]  /*52b0*/  BSYNC B1 ;  /* 0x0000000000017941 */ /* 0x000fea0003800000 */
.L_x_105:
[----:B-----5:R-:W-:Y:S01]  /*52c0*/  LOP3.LUT R7, R7, 0xff, RZ, 0xc0, !PT ;  /* 0x000000ff07077812 */ /* 0x020fe200078ec0ff */
[----:B------:R-:W-:Y:S01]  /*52d0*/  BSSY B1, `(.L_x_107) ;  /* 0x0000013000017945 */ /* 0x000fe20003800000 */
[----:B------:R-:W-:Y:S02]  /*52e0*/  IADD3 R35, P1, R35, 0x88, RZ ;  /* 0x0000008823237810 */ /* 0x000fe40007f3e0ff */
[----:B------:R-:W-:-:S03]  /*52f0*/  F2FP.F16.E4M3.UNPACK_B R7, R7 ;  /* 0x00000007ff07723e */ /* 0x000fc600020006ff */
[----:B------:R-:W-:Y:S01]  /*5300*/  IMAD.X R24, RZ, RZ, R25, P1 ;  /* 0x000000ffff187224 */ /* 0x000fe200008e0619 */
[----:B------:R-:W-:Y:S01]  /*5310*/  ISETP.GE.AND P1, PT, R34, 0x89, PT ;  /* 0x000000892200780c */ /* 0x000fe20003f26270 */
[----:B------:R-:W-:Y:S02]  /*5320*/  HADD2.F32 R14, -RZ, R7.H0_H0 ;  /* 0x20000007ff0e7230 */ /* 0x000fe40000004100 */
[----:B------:R-:W-:Y:S01]  /*5330*/  IMAD R24, R24, UR6, RZ ;  /* 0x0000000618187c24 */ /* 0x000fe2000f8e02ff */
[----:B------:R-:W-:Y:S01]  /*5340*/  ISETP.LT.OR P5, PT, R33, 0x1, !P1 ;  /* 0x000000012100780c */ /* 0x000fe20004fa1670 */
[----:B------:R-:W-:-:S04]  /*5350*/  IMAD.WIDE.U32 R26, R35, UR6, R26 ;  /* 0x00000006231a7c25 */ /* 0x000fc8000f8e001a */
[----:B------:R-:W-:Y:S01]  /*5360*/  FMUL R7, R14, R9 ;  /* 0x000000090e077220 */ /* 0x000fe20000400000 */
[----:B------:R-:W-:-:S03]  /*5370*/  IMAD R35, R35, UR7, R24 ;  /* 0x0000000723237c24 */ /* 0x000fc6000f8e0218 */
[----:B------:R-:W-:Y:S01]  /*5380*/  FFMA R7, R110, R8, R7 ;  /* 0x000000086e077223 */ /* 0x000fe20000000007 */
[----:B------:R-:W-:-:S04]  /*5390*/  IADD3 R14, P4, R26, UR10, RZ ;  /* 0x0000000a1a0e7c10 */ /* 0x000fc8000ff9e0ff */
[----:B------:R-:W-:Y:S02]  /*53a0*/  F2FP.SATFINITE.E4M3.F32.PACK_AB_MERGE_C R25, RZ, R7, RZ ;  /* 0x00000007ff19723e */ /* 0x000fe400048070ff */
[----:B0-----:R-:W-:Y:S02]  /*53b0*/  IADD3.X R15, R27, UR11, R35, P4, !PT ;  /* 0x0000000b1b0f7c10 */ /* 0x001fe4000a7fe423 */
[----:B------:R-:W-:Y:S01]  /*53c0*/  PRMT R7, RZ, 0x7610, R7 ;  /* 0x00007610ff077816 */ /* 0x000fe20000000007 */
[----:B------:R0:W-:Y:S01]  /*53d0*/  @!P2 STG.E.U8 desc[UR20][R12.64+0x1], R25 ;  /* 0x000001190c00a986 */ /* 0x0001e2000c101114 */
[----:B------:R-:W-:Y:S05]  /*53e0*/  @P5 BRA `(.L_x_108) ;  /* 0x0000000000045947 */ /* 0x000fea0003800000 */
[----:B------:R3:W5:Y:S02]  /*53f0*/  LDG.E.U8 R7, desc[UR20][R14.64] ;  /* 0x000000140e077981 */ /* 0x000764000c1e1100 */
.L_x_108:
[----:B------:R-:W-:Y:S05]  /*5400*/  BSYNC B1 ;  /* 0x0000000000017941 */ /* 0x000fea0003800000 */
.L_x_107:
        /* <DEDUP_REMOVED lines=8> */
[----:B0-----:R-:W-:-:S05]  /*5490*/  F2FP.SATFINITE.E4M3.F32.PACK_AB_MERGE_C R25, RZ, R24, RZ ;  /* 0x00000018ff19723e */ /* 0x001fca00048070ff */
[----:B------:R0:W-:Y:S01]  /*54a0*/  @!P5 STG.E.U8 desc[UR20][R10.64], R25 ;  /* 0x000000190a00d986 */ /* 0x0001e2000c101114 */
[----:B------:R-:W-:Y:S05]  /*54b0*/  @P2 BRA `(.L_x_110) ;  /* 0x0000000000042947 */ /* 0x000fea0003800000 */
[----:B------:R4:W5:Y:S02]  /*54c0*/  LDG.E.U8 R7, desc[UR20][R14.64+0x1] ;  /* 0x000001140e077981 */ /* 0x000964000c1e1100 */
.L_x_110:
[----:B------:R-:W-:Y:S05]  /*54d0*/  BSYNC B1 ;  /* 0x0000000000017941 */ /* 0x000fea0003800000 */
.L_x_109:
[----:B-----5:R-:W-:Y:S01]  /*54e0*/  LOP3.LUT R7, R7, 0xff, RZ, 0xc0, !PT ;  /* 0x000000ff07077812 */ /* 0x020fe200078ec0ff */
[----:B------:R-:W-:Y:S01]  /*54f0*/  BSSY B1, `(.L_x_111) ;  /* 0x000000b000017945 */ /* 0x000fe20003800000 */
[----:B------:R-:W-:Y:S02]  /*5500*/  ISETP.LT.OR P4, PT, R33, 0x9, !P0 ;  /* 0x000000092100780c */ /* 0x000fe40004781670 */
[----:B------:R-:W-:-:S05]  /*5510*/  F2FP.F16.E4M3.UNPACK_B R7, R7 ;  /* 0x00000007ff07723e */ /* 0x000fca00020006ff */
[----:B------:R-:W-:-:S05]  /*5520*/  HADD2.F32 R24, -RZ, R7.H0_H0 ;  /* 0x20000007ff187230 */ /* 0x000fca0000004100 */
[----:B------:R-:W-:-:S04]  /*5530*/  FMUL R7, R24, R9 ;  /* 0x0000000918077220 */ /* 0x000fc80000400000 */
[----:B------:R-:W-:-:S05]  /*5540*/  FFMA R7, R108, R8, R7 ;  /* 0x000000086c077223 */ /* 0x000fca0000000007 */
[----:B0-----:R-:W-:Y:S02]  /*5550*/  F2FP.SATFINITE.E4M3.F32.PACK_AB_MERGE_C R25, RZ, R7, RZ ;  /* 0x00000007ff19723e */ /* 0x001fe400048070ff */
[----:B------:R-:W-:-:S03]  /*5560*/  PRMT R7, RZ, 0x7610, R7 ;  /* 0x00007610ff077816 */ /* 0x000fc60000000007 */
[----:B------:R0:W-:Y:S01]  /*5570*/  @!P2 STG.E.U8 desc[UR20][R10.64+0x1], R25 ;  /* 0x000001190a00a986 */ /* 0x0001e2000c101114 */
[----:B------:R-:W-:Y:S05]  /*5580*/  @P4 BRA `(.L_x_112) ;  /* 0x0000000000044947 */ /* 0x000fea0003800000 */
[----:B------:R0:W5:Y:S02]  /*5590*/  LDG.E.U8 R7, desc[UR20][R16.64+0x8] ;  /* 0x0000081410077981 */ /* 0x000164000c1e1100 */
.L_x_112:
[----:B------:R-:W-:Y:S05]  /*55a0*/  BSYNC B1 ;  /* 0x0000000000017941 */ /* 0x000fea0003800000 */
.L_x_111:
        /* <DEDUP_REMOVED lines=12> */
.L_x_114:
[----:B------:R-:W-:Y:S05]  /*5670*/  BSYNC B1 ;  /* 0x0000000000017941 */ /* 0x000fea0003800000 */
.L_x_113:
        /* <DEDUP_REMOVED lines=12> */
.L_x_116:
[----:B------:R-:W-:Y:S05]  /*5740*/  BSYNC B1 ;  /* 0x0000000000017941 */ /* 0x000fea0003800000 */
.L_x_115:
        /* <DEDUP_REMOVED lines=12> */
.L_x_118:
[----:B------:R-:W-:Y:S05]  /*5810*/  BSYNC B1 ;  /* 0x0000000000017941 */ /* 0x000fea0003800000 */
.L_x_117:
        /* <DEDUP_REMOVED lines=12> */
.L_x_120:
[----:B------:R-:W-:Y:S05]  /*58e0*/  BSYNC B1 ;  /* 0x0000000000017941 */ /* 0x000fea0003800000 */
.L_x_119:
        /* <DEDUP_REMOVED lines=12> */
.L_x_122:
[----:B------:R-:W-:Y:S05]  /*59b0*/  BSYNC B1 ;  /* 0x0000000000017941 */ /* 0x000fea0003800000 */
.L_x_121:
        /* <DEDUP_REMOVED lines=12> */
.L_x_124:
[----:B------:R-:W-:Y:S05]  /*5a80*/  BSYNC B1 ;  /* 0x0000000000017941 */ /* 0x000fea0003800000 */
.L_x_123:
        /* <DEDUP_REMOVED lines=12> */
.L_x_126:
[----:B------:R-:W-:Y:S05]  /*5b50*/  BSYNC B1 ;  /* 0x0000000000017941 */ /* 0x000fea0003800000 */
.L_x_125:
        /* <DEDUP_REMOVED lines=12> */
.L_x_128:
[----:B------:R-:W-:Y:S05]  /*5c20*/  BSYNC B1 ;  /* 0x0000000000017941 */ /* 0x000fea0003800000 */
.L_x_127:
        /* <DEDUP_REMOVED lines=12> */
.L_x_130:
[----:B------:R-:W-:Y:S05]  /*5cf0*/  BSYNC B1 ;  /* 0x0000000000017941 */ /* 0x000fea0003800000 */
.L_x_129:
        /* <DEDUP_REMOVED lines=12> */
.L_x_132:
[----:B------:R-:W-:Y:S05]  /*5dc0*/  BSYNC B1 ;  /* 0x0000000000017941 */ /* 0x000fea0003800000 */
.L_x_131:
        /* <DEDUP_REMOVED lines=12> */
.L_x_134:
[----:B------:R-:W-:Y:S05]  /*5e90*/  BSYNC B1 ;  /* 0x0000000000017941 */ /* 0x000fea0003800000 */
.L_x_133:
        /* <DEDUP_REMOVED lines=12> */
.L_x_136:
[----:B------:R-:W-:Y:S05]  /*5f60*/  BSYNC B1 ;  /* 0x0000000000017941 */ /* 0x000fea0003800000 */
.L_x_135:
        /* <DEDUP_REMOVED lines=12> */
.L_x_138:
[----:B------:R-:W-:Y:S05]  /*6030*/  BSYNC B1 ;  /* 0x0000000000017941 */ /* 0x000fea0003800000 */
.L_x_137:
        /* <DEDUP_REMOVED lines=12> */
.L_x_140:
[----:B------:R-:W-:Y:S05]  /*6100*/  BSYNC B1 ;  /* 0x0000000000017941 */ /* 0x000fea0003800000 */
.L_x_139:
        /* <DEDUP_REMOVED lines=12> */
.L_x_142:
[----:B------:R-:W-:Y:S05]  /*61d0*/  BSYNC B1 ;  /* 0x0000000000017941 */ /* 0x000fea0003800000 */
.L_x_141:
        /* <DEDUP_REMOVED lines=12> */
.L_x_144:
[----:B------:R-:W-:Y:S05]  /*62a0*/  BSYNC B1 ;  /* 0x0000000000017941 */ /* 0x000fea0003800000 */
.L_x_143:
        /* <DEDUP_REMOVED lines=12> */
.L_x_146:
[----:B------:R-:W-:Y:S05]  /*6370*/  BSYNC B1 ;  /* 0x0000000000017941 */ /* 0x000fea0003800000 */
.L_x_145:
        /* <DEDUP_REMOVED lines=12> */
.L_x_148:
[----:B------:R-:W-:Y:S05]  /*6440*/  BSYNC B1 ;  /* 0x0000000000017941 */ /* 0x000fea0003800000 */
.L_x_147:
        /* <DEDUP_REMOVED lines=12> */
.L_x_150:
[----:B------:R-:W-:Y:S05]  /*6510*/  BSYNC B1 ;  /* 0x0000000000017941 */ /* 0x000fea0003800000 */
.L_x_149:
        /* <DEDUP_REMOVED lines=12> */
.L_x_152:
[----:B------:R-:W-:Y:S05]  /*65e0*/  BSYNC B1 ;  /* 0x0000000000017941 */ /* 0x000fea0003800000 */
.L_x_151:
        /* <DEDUP_REMOVED lines=12> */
.L_x_154:
[----:B------:R-:W-:Y:S05]  /*66b0*/  BSYNC B1 ;  /* 0x0000000000017941 */ /* 0x000fea0003800000 */
.L_x_153:
        /* <DEDUP_REMOVED lines=12> */
.L_x_156:
[----:B------:R-:W-:Y:S05]  /*6780*/  BSYNC B1 ;  /* 0x0000000000017941 */ /* 0x000fea0003800000 */
.L_x_155:
        /* <DEDUP_REMOVED lines=12> */
.L_x_158:
[----:B------:R-:W-:Y:S05]  /*6850*/  BSYNC B1 ;  /* 0x0000000000017941 */ /* 0x000fea0003800000 */
.L_x_157:
        /* <DEDUP_REMOVED lines=12> */
.L_x_160:
[----:B------:R-:W-:Y:S05]  /*6920*/  BSYNC B1 ;  /* 0x0000000000017941 */ /* 0x000fea0003800000 */
.L_x_159:
        /* <DEDUP_REMOVED lines=12> */
.L_x_162:
[----:B------:R-:W-:Y:S05]  /*69f0*/  BSYNC B1 ;  /* 0x0000000000017941 */ /* 0x000fea0003800000 */
.L_x_161:
[----:B-----5:R-:W-:Y:S01]  /*6a00*/  LOP3.LUT R7, R7, 0xff, RZ, 0xc0, !PT ;  /* 0x000000ff07077812 */ /* 0x020fe200078ec0ff */
[----:B------:R-:W-:Y:S01]  /*6a10*/  BSSY B1, `(.L_x_163) ;  /* 0x000000b000017945 */ /* 0x000fe20003800000 */
[----:B------:R-:W-:Y:S02]  /*6a20*/  ISETP.LT.OR P2, PT, R33, 0x39, !P1 ;  /* 0x000000392100780c */ /* 0x000fe40004f41670 */
[----:B------:R-:W-:-:S05]  /*6a30*/  F2FP.F16.E4M3.UNPACK_B R7, R7 ;  /* 0x00000007ff07723e */ /* 0x000fca00020006ff */
[----:B012---:R-:W-:-:S05]  /*6a40*/  HADD2.F32 R16, -RZ, R7.H0_H0 ;  /* 0x20000007ff107230 */ /* 0x007fca0000004100 */
[----:B------:R-:W-:-:S04]  /*6a50*/  FMUL R7, R16, R9 ;  /* 0x0000000910077220 */ /* 0x000fc80000400000 */
[----:B------:R-:W-:-:S05]  /*6a60*/  FFMA R7, R18, R8, R7 ;  /* 0x0000000812077223 */ /* 0x000fca0000000007 */
[----:B------:R-:W-:Y:S02]  /*6a70*/  F2FP.SATFINITE.E4M3.F32.PACK_AB_MERGE_C R17, RZ, R7, RZ ;  /* 0x00000007ff11723e */ /* 0x000fe400048070ff */
[----:B------:R-:W-:-:S03]  /*6a80*/  PRMT R7, RZ, 0x7610, R7 ;  /* 0x00007610ff077816 */ /* 0x000fc60000000007 */
[----:B------:R0:W-:Y:S01]  /*6a90*/  @!P0 STG.E.U8 desc[UR20][R12.64+0x39], R17 ;  /* 0x000039110c008986 */ /* 0x0001e2000c101114 */
[----:B------:R-:W-:Y:S05]  /*6aa0*/  @P2 BRA `(.L_x_164) ;  /* 0x0000000000042947 */ /* 0x000fea0003800000 */
[----:B------:R1:W5:Y:S02]  /*6ab0*/  LDG.E.U8 R7, desc[UR20][R14.64+0x38] ;  /* 0x000038140e077981 */ /* 0x000364000c1e1100 */
.L_x_164:
[----:B------:R-:W-:Y:S05]  /*6ac0*/  BSYNC B1 ;  /* 0x0000000000017941 */ /* 0x000fea0003800000 */
.L_x_163:
        /* <DEDUP_REMOVED lines=12> */
.L_x_166:
[----:B------:R-:W-:Y:S05]  /*6b90*/  BSYNC B1 ;  /* 0x0000000000017941 */ /* 0x000fea0003800000 */
.L_x_165:
[----:B------:R-:W-:Y:S05]  /*6ba0*/  @P1 BRA `(.L_x_167) ;  /* 0x0000001000301947 */ /* 0x000fea0003800000 */
[----:B-----5:R-:W-:-:S04]  /*6bb0*/  LOP3.LUT R7, R7, 0xff, RZ, 0xc0, !PT ;  /* 0x000000ff07077812 */ /* 0x020fc800078ec0ff */
[----:B------:R-:W-:-:S05]  /*6bc0*/  F2FP.F16.E4M3.UNPACK_B R7, R7 ;  /* 0x00000007ff07723e */ /* 0x000fca00020006ff */
[----:B------:R-:W-:-:S05]  /*6bd0*/  HADD2.F32 R12, -RZ, R7.H0_H0 ;  /* 0x20000007ff0c7230 */ /* 0x000fca0000004100 */
[----:B------:R-:W-:-:S04]  /*6be0*/  FMUL R7, R12, R9 ;  /* 0x000000090c077220 */ /* 0x000fc80000400000 */
[----:B------:R-:W-:-:S05]  /*6bf0*/  FFMA R7, R20, R8, R7 ;  /* 0x0000000814077223 */ /* 0x000fca0000000007 */
[----:B------:R-:W-:-:S05]  /*6c00*/  F2FP.SATFINITE.E4M3.F32.PACK_AB_MERGE_C R7, RZ, R7, RZ ;  /* 0x00000007ff07723e */ /* 0x000fca00048070ff */
[----:B------:R0:W-:Y:S01]  /*6c10*/  STG.E.U8 desc[UR20][R10.64+0x39], R7 ;  /* 0x000039070a007986 */ /* 0x0001e2000c101114 */
[----:B------:R-:W-:Y:S05]  /*6c20*/  BRA `(.L_x_167) ;  /* 0x0000001000107947 */ /* 0x000fea0003800000 */
.L_x_38:
[C---:B------:R-:W-:Y:S01]  /*6c30*/  ISETP.GE.AND P0, PT, R34.reuse, 0x1, PT ;  /* 0x000000012200780c */ /* 0x040fe20003f06270 */
[-C--:B--2---:R-:W-:Y:S01]  /*6c40*/  FMUL R147, R147, R8.reuse ;  /* 0x0000000893937220 */ /* 0x084fe20000400000 */
[----:B------:R-:W-:Y:S01]  /*6c50*/  ISETP.GE.AND P2, PT, R34, 0x9, PT ;  /* 0x000000092200780c */ /* 0x000fe20003f46270 */
[-C--:B------:R-:W-:Y:S01]  /*6c60*/  FMUL R142, R142, R8.reuse ;  /* 0x000000088e8e7220 */ /* 0x080fe20000400000 */
[----:B------:R-:W-:Y:S01]  /*6c70*/  ISETP.LT.OR P1, PT, R33, 0x1, !P0 ;  /* 0x000000012100780c */ /* 0x000fe20004721670 */
[-C--:B------:R-:W-:Y:S01]  /*6c80*/  FMUL R145, R145, R8.reuse ;  /* 0x0000000891917220 */ /* 0x080fe20000400000 */
[----:B------:R-:W-:Y:S01]  /*6c90*/  F2FP.SATFINITE.E4M3.F32.PACK_AB_MERGE_C R147, RZ, R147, RZ ;  /* 0x00000093ff93723e */ /* 0x000fe200048070ff */
[-C--:B------:R-:W-:Y:S01]  /*6ca0*/  FMUL R140, R140, R8.reuse ;  /* 0x000000088c8c7220 */ /* 0x080fe20000400000 */
[----:B------:R-:W-:Y:S01]  /*6cb0*/  ISETP.LT.OR P4, PT, R33, 0x2, !P0 ;  /* 0x000000022100780c */ /* 0x000fe20004781670 */
[-C--:B------:R-:W-:Y:S01]  /*6cc0*/  FMUL R143, R143, R8.reuse ;  /* 0x000000088f8f7220 */ /* 0x080fe20000400000 */
[C---:B------:R-:W-:Y:S01]  /*6cd0*/  ISETP.LT.OR P5, PT, R33.reuse, 0x1, !P2 ;  /* 0x000000012100780c */ /* 0x040fe200057a1670 */
[-C--:B------:R-:W-:Y:S01]  /*6ce0*/  FMUL R138, R138, R8.reuse ;  /* 0x000000088a8a7220 */ /* 0x080fe20000400000 */
[----:B------:R-:W-:Y:S01]  /*6cf0*/  ISETP.LT.OR P6, PT, R33, 0x2, !P2 ;  /* 0x000000022100780c */ /* 0x000fe200057c1670 */
[----:B------:R-:W-:Y:S01]  /*6d00*/  FMUL R141, R141, R8 ;  /* 0x000000088d8d7220 */ /* 0x000fe20000400000 */
[----:B------:R-:W-:Y:S01]  /*6d10*/  F2FP.SATFINITE.E4M3.F32.PACK_AB_MERGE_C R7, RZ, R142, RZ ;  /* 0x0000008eff07723e */ /* 0x000fe200048070ff */
[-C--:B------:R-:W-:Y:S01]  /*6d20*/  FMUL R136, R136, R8.reuse ;  /* 0x0000000888887220 */ /* 0x080fe20000400000 */
[----:B------:R-:W-:Y:S01]  /*6d30*/  F2FP.SATFINITE.E4M3.F32.PACK_AB_MERGE_C R145, RZ, R145, RZ ;  /* 0x00000091ff91723e */ /* 0x000fe200048070ff */
[----:B------:R-:W-:Y:S01]  /*6d40*/  @!P1 STG.E.U8 desc[UR20][R16.64], R147 ;  /* 0x0000009310009986 */ /* 0x000fe2000c101114 */
[----:B------:R-:W-:Y:S01]  /*6d50*/  ISETP.LT.OR P1, PT, R33, 0x9, !P0 ;  /* 0x000000092100780c */ /* 0x000fe20004721670 */
[----:B------:R-:W-:Y:S01]  /*6d60*/  FMUL R139, R139, R8 ;  /* 0x000000088b8b7220 */ /* 0x000fe20000400000 */
[----:B------:R-:W-:Y:S01]  /*6d70*/  F2FP.SATFINITE.E4M3.F32.PACK_AB_MERGE_C R25, RZ, R140, RZ ;  /* 0x0000008cff19723e */ /* 0x000fe200048070ff */
[----:B------:R0:W-:Y:S01]  /*6d80*/  @!P4 STG.E.U8 desc[UR20][R16.64+0x1], R7 ;  /* 0x000001071000c986 */ /* 0x0001e2000c101114 */
[----:B------:R-:W-:Y:S01]  /*6d90*/  F2FP.SATFINITE.E4M3.F32.PACK_AB_MERGE_C R143, RZ, R143, RZ ;  /* 0x0000008fff8f723e */ /* 0x000fe200048070ff */
[-C--:B------:R-:W-:Y:S01]  /*6da0*/  FMUL R134, R134, R8.reuse ;  /* 0x0000000886867220 */ /* 0x080fe20000400000 */
[C---:B------:R-:W-:Y:S01]  /*6db0*/  ISETP.LT.OR P4, PT, R33.reuse, 0xa, !P0 ;  /* 0x0000000a2100780c */ /* 0x040fe20004781670 */
[----:B------:R-:W-:Y:S01]  /*6dc0*/  @!P5 STG.E.U8 desc[UR20][R14.64], R145 ;  /* 0x000000910e00d986 */ /* 0x000fe2000c101114 */
[----:B------:R-:W-:Y:S01]  /*6dd0*/  ISETP.LT.OR P5, PT, R33, 0x9, !P2 ;  /* 0x000000092100780c */ /* 0x000fe200057a1670 */
[-C--:B------:R-:W-:Y:S01]  /*6de0*/  FMUL R137, R137, R8.reuse ;  /* 0x0000000889897220 */ /* 0x080fe20000400000 */
[----:B------:R-:W-:Y:S01]  /*6df0*/  F2FP.SATFINITE.E4M3.F32.PACK_AB_MERGE_C R141, RZ, R141, RZ ;  /* 0x0000008dff8d723e */ /* 0x000fe200048070ff */
[----:B------:R1:W-:Y:S01]  /*6e00*/  @!P6 STG.E.U8 desc[UR20][R14.64+0x1], R25 ;  /* 0x000001190e00e986 */ /* 0x0003e2000c101114 */
[C---:B------:R-:W-:Y:S01]  /*6e10*/  ISETP.LT.OR P6, PT, R33.reuse, 0xa, !P2 ;  /* 0x0000000a2100780c */ /* 0x040fe200057c1670 */
[-C--:B------:R-:W-:Y:S01]  /*6e20*/  FMUL R132, R132, R8.reuse ;  /* 0x0000000884847220 */ /* 0x080fe20000400000 */
[----:B------:R-:W-:Y:S01]  /*6e30*/  F2FP.SATFINITE.E4M3.F32.PACK_AB_MERGE_C R139, RZ, R139, RZ ;  /* 0x0000008bff8b723e */ /* 0x000fe200048070ff */
[----:B------:R-:W-:Y:S01]  /*6e40*/  @!P1 STG.E.U8 desc[UR20][R16.64+0x8], R143 ;  /* 0x0000088f10009986 */ /* 0x000fe2000c101114 */
[----:B------:R-:W-:Y:S01]  /*6e50*/  ISETP.LT.OR P1, PT, R33, 0x11, !P0 ;  /* 0x000000112100780c */ /* 0x000fe20004721670 */
[----:B------:R-:W-:Y:S01]  /*6e60*/  FMUL R135, R135, R8 ;  /* 0x0000000887877220 */ /* 0x000fe20000400000 */
[----:B0-----:R-:W-:Y:S01]  /*6e70*/  F2FP.SATFINITE.E4M3.F32.PACK_AB_MERGE_C R7, RZ, R138, RZ ;  /* 0x0000008aff07723e */ /* 0x001fe200048070ff */
[-C--:B------:R-:W-:Y:S01]  /*6e80*/  FMUL R130, R130, R8.reuse ;  /* 0x0000000882827220 */ /* 0x080fe20000400000 */
[----:B------:R-:W-:Y:S01]  /*6e90*/  F2FP.SATFINITE.E4M3.F32.PACK_AB_MERGE_C R137, RZ, R137, RZ ;  /* 0x00000089ff89723e */ /* 0x000fe200048070ff */
[----:B------:R-:W-:Y:S01]  /*6ea0*/  FMUL R133, R133, R8 ;  /* 0x0000000885857220 */ /* 0x000fe20000400000 */
[----:B------:R-:W-:Y:S01]  /*6eb0*/  F2FP.SATFINITE.E4M3.F32.PACK_AB_MERGE_C R135, RZ, R135, RZ ;  /* 0x00000087ff87723e */ /* 0x000fe200048070ff */
[----:B------:R0:W-:Y:S01]  /*6ec0*/  @!P4 STG.E.U8 desc[UR20][R16.64+0x9], R7 ;  /* 0x000009071000c986 */ /* 0x0001e2000c101114 */
[----:B-1----:R-:W-:Y:S01]  /*6ed0*/  F2FP.SATFINITE.E4M3.F32.PACK_AB_MERGE_C R25, RZ, R136, RZ ;  /* 0x00000088ff19723e */ /* 0x002fe200048070ff */
        /* <DEDUP_REMOVED lines=15> */
[-C--:B------:R-:W-:Y:S01]  /*6fd0*/  FMUL R127, R127, R8.reuse ;  /* 0x000000087f7f7220 */ /* 0x080fe20000400000 */
[----:B------:R-:W-:Y:S01]  /*6fe0*/  FMUL R122, R122, R8 ;  /* 0x000000087a7a7220 */ /* 0x000fe20000400000 */
[----:B------:R-:W-:Y:S01]  /*6ff0*/  F2FP.SATFINITE.E4M3.F32.PACK_AB_MERGE_C R129, RZ, R129, RZ ;  /* 0x00000081ff81723e */ /* 0x000fe200048070ff */
[----:B------:R0:W-:Y:S01]  /*7000*/  @!P4 STG.E.U8 desc[UR20][R16.64+0x11], R7 ;  /* 0x000011071000c986 */ /* 0x0001e2000c101114 */
[----:B-1----:R-:W-:Y:S01]  /*7010*/  F2FP.SATFINITE.E4M3.F32.PACK_AB_MERGE_C R25, RZ, R132, RZ ;  /* 0x00000084ff19723e */ /* 0x002fe200048070ff */
[-C--:B------:R-:W-:Y:S01]  /*7020*/  FMUL R125, R125, R8.reuse ;  /* 0x000000087d7d7220 */ /* 0x080fe20000400000 */
[C---:B------:R-:W-:Y:S01]  /*7030*/  ISETP.LT.OR P4, PT, R33.reuse, 0x1a, !P0 ;  /* 0x0000001a2100780c */ /* 0x040fe20004781670 */
[----:B------:R-:W-:Y:S01]  /*7040*/  @!P5 STG.E.U8 desc[UR20][R14.64+0x10], R137 ;  /* 0x000010890e00d986 */ /* 0x000fe2000c101114 */
[C---:B------:R-:W-:Y:S01]  /*7050*/  ISETP.LT.OR P5, PT, R33.reuse, 0x19, !P2 ;  /* 0x000000192100780c */ /* 0x040fe200057a1670 */
[-C--:B------:R-:W-:Y:S01]  /*7060*/  FMUL R120, R120, R8.reuse ;  /* 0x0000000878787220 */ /* 0x080fe20000400000 */
[----:B------:R-:W-:Y:S01]  /*7070*/  F2FP.SATFINITE.E4M3.F32.PACK_AB_MERGE_C R127, RZ, R127, RZ ;  /* 0x0000007fff7f723e */ /* 0x000fe200048070ff */
[----:B------:R1:W-:Y:S01]  /*7080*/  @!P6 STG.E.U8 desc[UR20][R14.64+0x11], R25 ;  /* 0x000011190e00e986 */ /* 0x0003e2000c101114 */
[----:B------:R-:W-:Y:S01]  /*7090*/  ISETP.LT.OR P6, PT, R33, 0x1a, !P2 ;  /* 0x0000001a2100780c */ /* 0x000fe200057c1670 */
        /* <DEDUP_REMOVED lines=8> */
[-C--:B------:R-:W-:Y:S01]  /*7120*/  FMUL R116, R116, R8.reuse ;  /* 0x0000000874747220 */ /* 0x080fe20000400000 */
[----:B------:R-:W-:Y:S01]  /*7130*/  FMUL R114, R114, R8 ;  /* 0x0000000872727220 */ /* 0x000fe20000400000 */
[----:B-1----:R-:W-:Y:S01]  /*7140*/  F2FP.SATFINITE.E4M3.F32.PACK_AB_MERGE_C R25, RZ, R128, RZ ;  /* 0x00000080ff19723e */ /* 0x002fe200048070ff */
[----:B------:R0:W-:Y:S01]  /*7150*/  @!P4 STG.E.U8 desc[UR20][R16.64+0x19], R7 ;  /* 0x000019071000c986 */ /* 0x0001e2000c101114 */
[----:B------:R-:W-:Y:S01]  /*7160*/  ISETP.LT.OR P4, PT, R33, 0x22, !P0 ;  /* 0x000000222100780c */ /* 0x000fe20004781670 */
[-C--:B------:R-:W-:Y:S01]  /*7170*/  FMUL R119, R119, R8.reuse ;  /* 0x0000000877777220 */ /* 0x080fe20000400000 */
[----:B------:R-:W-:Y:S01]  /*7180*/  F2FP.SATFINITE.E4M3.F32.PACK_AB_MERGE_C R121, RZ, R121, RZ ;  /* 0x00000079ff79723e */ /* 0x000fe200048070ff */
[----:B------:R-:W-:Y:S01]  /*7190*/  @!P5 STG.E.U8 desc[UR20][R14.64+0x18], R133 ;  /* 0x000018850e00d986 */ /* 0x000fe2000c101114 */
[----:B------:R-:W-:Y:S01]  /*71a0*/  ISETP.LT.OR P5, PT, R33, 0x21, !P2 ;  /* 0x000000212100780c */ /* 0x000fe200057a1670 */
[----:B------:R-:W-:Y:S01]  /*71b0*/  FMUL R117, R117, R8 ;  /* 0x0000000875757220 */ /* 0x000fe20000400000 */
[----:B------:R-:W-:Y:S01]  /*71c0*/  F2FP.SATFINITE.E4M3.F32.PACK_AB_MERGE_C R27, RZ, R114, RZ ;  /* 0x00000072ff1b723e */ /* 0x000fe200048070ff */
[----:B------:R1:W-:Y:S01]  /*71d0*/  @!P6 STG.E.U8 desc[UR20][R14.64+0x19], R25 ;  /* 0x000019190e00e986 */ /* 0x0003e2000c101114 */
[----:B------:R-:W-:Y:S01]  /*71e0*/  ISETP.LT.OR P6, PT, R33, 0x22, !P2 ;  /* 0x000000222100780c */ /* 0x000fe200057c1670 */
[-C--:B------:R-:W-:Y:S01]  /*71f0*/  FMUL R112, R112, R8.reuse ;  /* 0x0000000870707220 */ /* 0x080fe20000400000 */
[-C--:B------:R-:W-:Y:S01]  /*7200*/  FMUL R115, R115, R8.reuse ;  /* 0x0000000873737220 */ /* 0x080fe20000400000 */
        /* <DEDUP_REMOVED lines=39> */
[-C--:B------:R-:W-:Y:S01]  /*7480*/  FMUL R103, R103, R8.reuse ;  /* 0x0000000867677220 */ /* 0x080fe20000400000 */
[----:B------:R-:W-:Y:S01]  /*7490*/  @!P1 STG.E.U8 desc[UR20][R16.64+0x30], R123 ;  /* 0x0000307b10009986 */ /* 0x000fe2000c101114 */
[----:B------:R-:W-:Y:S01]  /*74a0*/  ISETP.LT.OR P1, PT, R33, 0x39, !P0 ;  /* 0x000000392100780c */ /* 0x000fe20004721670 */
[-C--:B------:R-:W-:Y:S01]  /*74b0*/  FMUL R101, R101, R8.reuse ;  /* 0x0000000865657220 */ /* 0x080fe20000400000 */
[----:B------:R-:W-:Y:S01]  /*74c0*/  ISETP.LT.OR P0, PT, R33, 0x3a, !P0 ;  /* 0x0000003a2100780c */ /* 0x000fe20004701670 */
[----:B------:R-:W-:Y:S01]  /*74d0*/  FMUL R96, R96, R8 ;  /* 0x0000000860607220 */ /* 0x000fe20000400000 */
[----:B0-----:R-:W-:Y:S01]  /*74e0*/  F2FP.SATFINITE.E4M3.F32.PACK_AB_MERGE_C R7, RZ, R118, RZ ;  /* 0x00000076ff07723e */ /* 0x001fe200048070ff */
[-C--:B------:R-:W-:Y:S01]  /*74f0*/  FMUL R94, R94, R8.reuse ;  /* 0x000000085e5e7220 */ /* 0x080fe20000400000 */
[----:B------:R-:W-:Y:S01]  /*7500*/  F2FP.SATFINITE.E4M3.F32.PACK_AB_MERGE_C R105, RZ, R105, RZ ;  /* 0x00000069ff69723e */ /* 0x000fe200048070ff */
[----:B------:R-:W-:Y:S01]  /*7510*/  FMUL R97, R97, R8 ;  /* 0x0000000861617220 */ /* 0x000fe20000400000 */
[----:B-1----:R-:W-:Y:S01]  /*7520*/  F2FP.SATFINITE.E4M3.F32.PACK_AB_MERGE_C R25, RZ, R116, RZ ;  /* 0x00000074ff19723e */ /* 0x002fe200048070ff */
[----:B------:R0:W-:Y:S01]  /*7530*/  @!P4 STG.E.U8 desc[UR20][R16.64+0x31], R7 ;  /* 0x000031071000c986 */ /* 0x0001e2000c101114 */
[----:B------:R-:W-:Y:S01]  /*7540*/  ISETP.LT.OR P4, PT, R33, 0x39, !P2 ;  /* 0x000000392100780c */ /* 0x000fe20005781670 */
[-C--:B------:R-:W-:Y:S01]  /*7550*/  FMUL R99, R99, R8.reuse ;  /* 0x0000000863637220 */ /* 0x080fe20000400000 */
[----:B------:R-:W-:Y:S01]  /*7560*/  ISETP.LT.OR P2, PT, R33, 0x3a, !P2 ;  /* 0x0000003a2100780c */ /* 0x000fe20005741670 */
[----:B------:R-:W-:Y:S01]  /*7570*/  @!P5 STG.E.U8 desc[UR20][R14.64+0x30], R121 ;  /* 0x000030790e00d986 */ /* 0x000fe2000c101114 */
[----:B------:R-:W-:Y:S01]  /*7580*/  F2FP.SATFINITE.E4M3.F32.PACK_AB_MERGE_C R103, RZ, R103, RZ ;  /* 0x00000067ff67723e */ /* 0x000fe200048070ff */
[-C--:B------:R-:W-:Y:S01]  /*7590*/  FMUL R92, R92, R8.reuse ;  /* 0x000000085c5c7220 */ /* 0x080fe20000400000 */
[----:B------:R-:W-:Y:S01]  /*75a0*/  F2FP.SATFINITE.E4M3.F32.PACK_AB_MERGE_C R101, RZ, R101, RZ ;  /* 0x00000065ff65723e */ /* 0x000fe200048070ff */
[----:B------:R-:W-:Y:S01]  /*75b0*/  @!P6 STG.E.U8 desc[UR20][R14.64+0x31], R25 ;  /* 0x000031190e00e986 */ /* 0x000fe2000c101114 */
[----:B------:R-:W-:Y:S01]  /*75c0*/  F2FP.SATFINITE.E4M3.F32.PACK_AB_MERGE_C R97, RZ, R97, RZ ;  /* 0x00000061ff61723e */ /* 0x000fe200048070ff */
[-C--:B------:R-:W-:Y:S01]  /*75d0*/  FMUL R88, R88, R8.reuse ;  /* 0x0000000858587220 */ /* 0x080fe20000400000 */
[-C--:B------:R-:W-:Y:S01]  /*75e0*/  FMUL R95, R95, R8.reuse ;  /* 0x000000085f5f7220 */ /* 0x080fe20000400000 */
[----:B------:R-:W-:Y:S01]  /*75f0*/  @!P0 STG.E.U8 desc[UR20][R16.64+0x39], R27 ;  /* 0x0000391b10008986 */ /* 0x000fe2000c101114 */
[----:B------:R-:W-:Y:S01]  /*7600*/  ISETP.GE.AND P0, PT, R34, 0x81, PT ;  /* 0x000000812200780c */ /* 0x000fe20003f06270 */
[----:B------:R-:W-:Y:S01]  /*7610*/  FMUL R93, R93, R8 ;  /* 0x000000085d5d7220 */ /* 0x000fe20000400000 */
[----:B0-----:R-:W-:Y:S01]  /*7620*/  F2FP.SATFINITE.E4M3.F32.PACK_AB_MERGE_C R7, RZ, R112, RZ ;  /* 0x00000070ff07723e */ /* 0x001fe200048070ff */
[----:B------:R0:W-:Y:S01]  /*7630*/  @!P1 STG.E.U8 desc[UR20][R16.64+0x38], R119 ;  /* 0x0000387710009986 */ /* 0x0001e2000c101114 */
[C---:B------:R-:W-:Y:S01]  /*7640*/  ISETP.LT.OR P6, PT, R33.reuse, 0x1, !P0 ;  /* 0x000000012100780c */ /* 0x040fe200047c1670 */
[-C--:B------:R-:W-:Y:S01]  /*7650*/  FMUL R90, R90, R8.reuse ;  /* 0x000000085a5a7220 */ /* 0x080fe20000400000 */
[----:B------:R-:W-:Y:S01]  /*7660*/  ISETP.LT.OR P5, PT, R33, 0x2, !P0 ;  /* 0x000000022100780c */ /* 0x000fe200047a1670 */
[----:B------:R-:W-:Y:S01]  /*7670*/  @!P4 STG.E.U8 desc[UR20][R14.64+0x38], R117 ;  /* 0x000038750e00c986 */ /* 0x000fe2000c101114 */
[----:B------:R-:W-:Y:S01]  /*7680*/  ISETP.GE.AND P1, PT, R34, 0x89, PT ;  /* 0x000000892200780c */ /* 0x000fe20003f26270 */
[-C--:B------:R-:W-:Y:S01]  /*7690*/  FMUL R23, R23, R8.reuse ;  /* 0x0000000817177220 */ /* 0x080fe20000400000 */
[----:B------:R-:W-:Y:S01]  /*76a0*/  F2FP.SATFINITE.E4M3.F32.PACK_AB_MERGE_C R99, RZ, R99, RZ ;  /* 0x00000063ff63723e */ /* 0x000fe200048070ff */
[----:B------:R1:W-:Y:S01]  /*76b0*/  @!P2 STG.E.U8 desc[UR20][R14.64+0x39], R7 ;  /* 0x000039070e00a986 */ /* 0x0003e2000c101114 */
[----:B------:R-:W-:Y:S01]  /*76c0*/  ISETP.LT.OR P4, PT, R33, 0x1, !P1 ;  /* 0x000000012100780c */ /* 0x000fe20004f81670 */
[-C--:B------:R-:W-:Y:S01]  /*76d0*/  FMUL R91, R91, R8.reuse ;  /* 0x000000085b5b7220 */ /* 0x080fe20000400000 */
[----:B------:R-:W-:Y:S01]  /*76e0*/  ISETP.LT.OR P2, PT, R33, 0xa, !P0 ;  /* 0x0000000a2100780c */ /* 0x000fe20004741670 */
[----:B------:R-:W-:Y:S01]  /*76f0*/  FMUL R89, R89, R8 ;  /* 0x0000000859597220 */ /* 0x000fe20000400000 */
[----:B0-----:R-:W-:Y:S01]  /*7700*/  F2FP.SATFINITE.E4M3.F32.PACK_AB_MERGE_C R17, RZ, R110, RZ ;  /* 0x0000006eff11723e */ /* 0x001fe200048070ff */
[----:B------:R-:W-:Y:S01]  /*7710*/  @!P6 STG.E.U8 desc[UR20][R12.64], R115 ;  /* 0x000000730c00e986 */ /* 0x000fe2000c101114 */
[C---:B------:R-:W-:Y:S01]  /*7720*/  ISETP.LT.OR P6, PT, R33.reuse, 0x2, !P1 ;  /* 0x000000022100780c */ /* 0x040fe20004fc1670 */
[-C--:B------:R-:W-:Y:S01]  /*7730*/  FMUL R22, R22, R8.reuse ;  /* 0x0000000816167220 */ /* 0x080fe20000400000 */
[----:B------:R-:W-:Y:S01]  /*7740*/  F2FP.SATFINITE.E4M3.F32.PACK_AB_MERGE_C R95, RZ, R95, RZ ;  /* 0x0000005fff5f723e */ /* 0x000fe200048070ff */
[----:B------:R-:W-:Y:S01]  /*7750*/  @!P5 STG.E.U8 desc[UR20][R12.64+0x1], R17 ;  /* 0x000001110c00d986 */ /* 0x000fe2000c101114 */
[----:B------:R-:W-:Y:S01]  /*7760*/  ISETP.LT.OR P5, PT, R33, 0x9, !P0 ;  /* 0x000000092100780c */ /* 0x000fe200047a1670 */
[----:B------:R-:W-:Y:S01]  /*7770*/  FMUL R19, R19, R8 ;  /* 0x0000000813137220 */ /* 0x000fe20000400000 */
[----:B-1----:R-:W-:Y:S01]  /*7780*/  F2FP.SATFINITE.E4M3.F32.PACK_AB_MERGE_C R7, RZ, R108, RZ ;  /* 0x0000006cff07723e */ /* 0x002fe200048070ff */
[----:B------:R-:W-:Y:S01]  /*7790*/  @!P4 STG.E.U8 desc[UR20][R10.64], R113 ;  /* 0x000000710a00c986 */ /* 0x000fe2000c101114 */
[----:B------:R-:W-:Y:S01]  /*77a0*/  F2FP.SATFINITE.E4M3.F32.PACK_AB_MERGE_C R15, RZ, R106, RZ ;  /* 0x0000006aff0f723e */ /* 0x000fe200048070ff */
[-C--:B------:R-:W-:Y:S01]  /*77b0*/  FMUL R18, R18, R8.reuse ;  /* 0x0000000812127220 */ /* 0x080fe20000400000 */
[----:B------:R-:W-:Y:S01]  /*77c0*/  ISETP.LT.OR P4, PT, R33, 0x9, !P1 ;  /* 0x000000092100780c */ /* 0x000fe20004f81670 */
[-C--:B------:R-:W-:Y:S01]  /*77d0*/  FMUL R21, R21, R8.reuse ;  /* 0x0000000815157220 */ /* 0x080fe20000400000 */
[----:B------:R-:W-:Y:S01]  /*77e0*/  F2FP.SATFINITE.E4M3.F32.PACK_AB_MERGE_C R93, RZ, R93, RZ ;  /* 0x0000005dff5d723e */ /* 0x000fe200048070ff */
[----:B------:R0:W-:Y:S01]  /*77f0*/  @!P6 STG.E.U8 desc[UR20][R10.64+0x1], R7 ;  /* 0x000001070a00e986 */ /* 0x0001e2000c101114 */
[C---:B------:R-:W-:Y:S01]  /*7800*/  ISETP.LT.OR P6, PT, R33.reuse, 0xa, !P1 ;  /* 0x0000000a2100780c */ /* 0x040fe20004fc1670 */
[----:B------:R-:W-:Y:S01]  /*7810*/  FMUL R20, R20, R8 ;  /* 0x0000000814147220 */ /* 0x000fe20000400000 */
[----:B------:R-:W-:Y:S01]  /*7820*/  F2FP.SATFINITE.E4M3.F32.PACK_AB_MERGE_C R23, RZ, R23, RZ ;  /* 0x00000017ff17723e */ /* 0x000fe200048070ff */
[----:B------:R1:W-:Y:S01]  /*7830*/  @!P2 STG.E.U8 desc[UR20][R12.64+0x9], R15 ;  /* 0x0000090f0c00a986 */ /* 0x0003e2000c101114 */
[----:B------:R-:W-:-:S02]  /*7840*/  ISETP.LT.OR P2, PT, R33, 0x12, !P0 ;  /* 0x000000122100780c */ /* 0x000fc40004741670 */
[----:B------:R-:W-:Y:S01]  /*7850*/  F2FP.SATFINITE.E4M3.F32.PACK_AB_MERGE_C R91, RZ, R91, RZ ;  /* 0x0000005bff5b723e */ /* 0x000fe200048070ff */
[----:B------:R-:W-:Y:S01]  /*7860*/  @!P5 STG.E.U8 desc[UR20][R12.64+0x8], R109 ;  /* 0x0000086d0c00d986 */ /* 0x000fe2000c101114 */
[C---:B------:R-:W-:Y:S02]  /*7870*/  ISETP.LT.OR P5, PT, R33.reuse, 0x11, !P0 ;  /* 0x000000112100780c */ /* 0x040fe400047a1670 */
[----:B------:R-:W-:Y:S01]  /*7880*/  F2FP.SATFINITE.E4M3.F32.PACK_AB_MERGE_C R89, RZ, R89, RZ ;  /* 0x00000059ff59723e */ /* 0x000fe200048070ff */
[----:B------:R-:W-:Y:S01]  /*7890*/  @!P4 STG.E.U8 desc[UR20][R10.64+0x8], R111 ;  /* 0x0000086f0a00c986 */ /* 0x000fe2000c101114 */
[----:B0-----:R-:W-:Y:S02]  /*78a0*/  F2FP.SATFINITE.E4M3.F32.PACK_AB_MERGE_C R7, RZ, R104, RZ ;  /* 0x00000068ff07723e */ /* 0x001fe400048070ff */
[C---:B------:R-:W-:Y:S02]  /*78b0*/  ISETP.LT.OR P4, PT, R33.reuse, 0x11, !P1 ;  /* 0x000000112100780c */ /* 0x040fe40004f81670 */
[----:B-1----:R-:W-:Y:S01]  /*78c0*/  F2FP.SATFINITE.E4M3.F32.PACK_AB_MERGE_C R15, RZ, R100, RZ ;  /* 0x00000064ff0f723e */ /* 0x002fe200048070ff */
[----:B------:R0:W-:Y:S01]  /*78d0*/  @!P6 STG.E.U8 desc[UR20][R10.64+0x9], R7 ;  /* 0x000009070a00e986 */ /* 0x0001e2000c101114 */
[----:B------:R-:W-:-:S02]  /*78e0*/  ISETP.LT.OR P6, PT, R33, 0x12, !P1 ;  /* 0x000000122100780c */ /* 0x000fc40004fc1670 */
[----:B------:R-:W-:Y:S01]  /*78f0*/  F2FP.SATFINITE.E4M3.F32.PACK_AB_MERGE_C R19, RZ, R19, RZ ;  /* 0x00000013ff13723e */ /* 0x000fe200048070ff */
[----:B------:R1:W-:Y:S01]  /*7900*/  @!P2 STG.E.U8 desc[UR20][R12.64+0x11], R15 ;  /* 0x0000110f0c00a986 */ /* 0x0003e2000c101114 */
[C---:B------:R-:W-:Y:S02]  /*7910*/  ISETP.LT.OR P2, PT, R33.reuse, 0x1a, !P0 ;  /* 0x0000001a2100780c */ /* 0x040fe40004741670 */
[----:B------:R-:W-:Y:S01]  /*7920*/  F2FP.SATFINITE.E4M3.F32.PACK_AB_MERGE_C R21, RZ, R21, RZ ;  /* 0x00000015ff15723e */ /* 0x000fe200048070ff */
[----:B------:R-:W-:Y:S01]  /*7930*/  @!P5 STG.E.U8 desc[UR20][R12.64+0x10], R107 ;  /* 0x0000106b0c00d986 */ /* 0x000fe2000c101114 */
[----:B------:R-:W-:Y:S02]  /*7940*/  ISETP.LT.OR P5, PT, R33, 0x19, !P0 ;  /* 0x000000192100780c */ /* 0x000fe400047a1670 */
[----:B------:R-:W-:Y:S01]  /*7950*/  F2FP.SATFINITE.E4M3.F32.PACK_AB_MERGE_C R17, RZ, R20, RZ ;  /* 0x00000014ff11723e */ /* 0x000fe200048070ff */
[----:B------:R-:W-:Y:S01]  /*7960*/  @!P4 STG.E.U8 desc[UR20][R10.64+0x10], R105 ;  /* 0x000010690a00c986 */ /* 0x000fe2000c101114 */
[----:B0-----:R-:W-:-:S02]  /*7970*/  F2FP.SATFINITE.E4M3.F32.PACK_AB_MERGE_C R7, RZ, R102, RZ ;  /* 0x00000066ff07723e */ /* 0x001fc400048070ff */
[C---:B------:R-:W-:Y:S02]  /*7980*/  ISETP.LT.OR P4, PT, R33.reuse, 0x19, !P1 ;  /* 0x000000192100780c */ /* 0x040fe40004f81670 */
[----:B-1----:R-:W-:Y:S01]  /*7990*/  F2FP.SATFINITE.E4M3.F32.PACK_AB_MERGE_C R15, RZ, R98, RZ ;  /* 0x00000062ff0f723e */ /* 0x002fe200048070ff */
[----:B------:R0:W-:Y:S01]  /*79a0*/  @!P6 STG.E.U8 desc[UR20][R10.64+0x11], R7 ;  /* 0x000011070a00e986 */ /* 0x0001e2000c101114 */
[----:B------:R-:W-:-:S03]  /*79b0*/  ISETP.LT.OR P6, PT, R33, 0x1a, !P1 ;  /* 0x0000001a2100780c */ /* 0x000fc60004fc1670 */
[----:B------:R1:W-:Y:S01]  /*79c0*/  @!P2 STG.E.U8 desc[UR20][R12.64+0x19], R15 ;  /* 0x0000190f0c00a986 */ /* 0x0003e2000c101114 */
[----:B------:R-:W-:-:S03]  /*79d0*/  ISETP.LT.OR P2, PT, R33, 0x22, !P0 ;  /* 0x000000222100780c */ /* 0x000fc60004741670 */
[----:B------:R-:W-:Y:S01]  /*79e0*/  @!P5 STG.E.U8 desc[UR20][R12.64+0x18], R103 ;  /* 0x000018670c00d986 */ /* 0x000fe2000c101114 */
[C---:B------:R-:W-:Y:S02]  /*79f0*/  ISETP.LT.OR P5, PT, R33.reuse, 0x21, !P0 ;  /* 0x000000212100780c */ /* 0x040fe400047a1670 */
[----:B0-----:R-:W-:Y:S01]  /*7a00*/  F2FP.SATFINITE.E4M3.F32.PACK_AB_MERGE_C R7, RZ, R96, RZ ;  /* 0x00000060ff07723e */ /* 0x001fe200048070ff */
[----:B------:R-:W-:Y:S01]  /*7a10*/  @!P4 STG.E.U8 desc[UR20][R10.64+0x18], R101 ;  /* 0x000018650a00c986 */ /* 0x000fe2000c101114 */
        /* <DEDUP_REMOVED lines=25> */
[C---:B------:R-:W-:Y:S02]  /*7bb0*/  ISETP.LT.OR P2, PT, R33.reuse, 0x39, !P0 ;  /* 0x000000392100780c */ /* 0x040fe40004741670 */
[C---:B------:R-:W-:Y:S01]  /*7bc0*/  ISETP.LT.OR P0, PT, R33.reuse, 0x3a, !P0 ;  /* 0x0000003a2100780c */ /* 0x040fe20004701670 */
[----:B------:R1:W-:Y:S01]  /*7bd0*/  @!P5 STG.E.U8 desc[UR20][R12.64+0x30], R91 ;  /* 0x0000305b0c00d986 */ /* 0x0003e2000c101114 */
[C---:B------:R-:W-:Y:S02]  /*7be0*/  ISETP.LT.OR P5, PT, R33.reuse, 0x39, !P1 ;  /* 0x000000392100780c */ /* 0x040fe40004fa1670 */
[----:B------:R-:W-:Y:S01]  /*7bf0*/  ISETP.LT.OR P1, PT, R33, 0x3a, !P1 ;  /* 0x0000003a2100780c */ /* 0x000fe20004f21670 */
[----:B------:R1:W-:Y:S01]  /*7c00*/  @!P4 STG.E.U8 desc[UR20][R10.64+0x30], R89 ;  /* 0x000030590a00c986 */ /* 0x0003e2000c101114 */
[----:B0-----:R-:W-:-:S05]  /*7c10*/  F2FP.SATFINITE.E4M3.F32.PACK_AB_MERGE_C R7, RZ, R22, RZ ;  /* 0x00000016ff07723e */ /* 0x001fca00048070ff */
[----:B------:R1:W-:Y:S04]  /*7c20*/  @!P6 STG.E.U8 desc[UR20][R10.64+0x31], R7 ;  /* 0x000031070a00e986 */ /* 0x0003e8000c101114 */
[----:B------:R1:W-:Y:S04]  /*7c30*/  @!P2 STG.E.U8 desc[UR20][R12.64+0x38], R19 ;  /* 0x000038130c00a986 */ /* 0x0003e8000c101114 */
[----:B------:R1:W-:Y:S04]  /*7c40*/  @!P0 STG.E.U8 desc[UR20][R12.64+0x39], R15 ;  /* 0x0000390f0c008986 */ /* 0x0003e8000c101114 */
[----:B------:R1:W-:Y:S04]  /*7c50*/  @!P5 STG.E.U8 desc[UR20][R10.64+0x38], R21 ;  /* 0x000038150a00d986 */ /* 0x0003e8000c101114 */
[----:B------:R1:W-:Y:S02]  /*7c60*/  @!P1 STG.E.U8 desc[UR20][R10.64+0x39], R17 ;  /* 0x000039110a009986 */ /* 0x0003e4000c101114 */
.L_x_167:
[----:B------:R-:W-:Y:S05]  /*7c70*/  BSYNC B0 ;  /* 0x0000000000007941 */ /* 0x000fea0003800000 */
.L_x_37:
[----:B------:R-:W-:Y:S01]  /*7c80*/  ULDC UR6, c[0x0][0xc] ;  /* 0x0000030000067ab9 */ /* 0x000fe20000000800 */
[----:B------:R-:W-:Y:S01]  /*7c90*/  ULDC UR7, c[0x0][0x10] ;  /* 0x0000040000077ab9 */ /* 0x000fe20000000800 */
[----:B01---5:R-:W0:Y:S01]  /*7ca0*/  LDC R7, c[0x0][0x14] ;  /* 0x00000500ff077b82 */ /* 0x023e220000000800 */
[----:B------:R-:W-:Y:S01]  /*7cb0*/  UIMAD.WIDE.U32 UR6, UR6, UR7, URZ ;  /* 0x00000007060672a5 */ /* 0x000fe2000f8e003f */
[----:B------:R-:W-:Y:S01]  /*7cc0*/  PRMT R10, RZ, 0x7610, R10 ;  /* 0x00007610ff0a7816 */ /* 0x000fe2000000000a */
[----:B------:R-:W-:-:S04]  /*7cd0*/  IMAD.MOV.U32 R11, RZ, RZ, -0x1 ;  /* 0xffffffffff0b7424 */ /* 0x000fc800078e00ff */
[----:B0-----:R-:W-:-:S04]  /*7ce0*/  IMAD.WIDE.U32 R2, R7, UR6, R2 ;  /* 0x0000000607027c25 */ /* 0x001fc8000f8e0002 */
[----:B------:R-:W-:Y:S01]  /*7cf0*/  IMAD R7, R7, UR7, RZ ;  /* 0x0000000707077c24 */ /* 0x000fe2000f8e02ff */
[----:B------:R-:W-:Y:S02]  /*7d00*/  ULDC.64 UR6, c[0x0][0x650] ;  /* 0x0001940000067ab9 */ /* 0x000fe40000000a00 */
[----:B------:R-:W-:Y:S01]  /*7d10*/  ISETP.GE.U32.AND P0, PT, R2, UR6, PT ;  /* 0x0000000602007c0c */ /* 0x000fe2000bf06070 */
[----:B------:R-:W-:Y:S02]  /*7d20*/  IMAD.IADD R3, R3, 0x1, R7 ;  /* 0x0000000103037824 */ /* 0x000fe400078e0207 */
[----:B------:R-:W-:-:S03]  /*7d30*/  IMAD.MOV.U32 R7, RZ, RZ, -0x1 ;  /* 0xffffffffff077424 */ /* 0x000fc600078e00ff */
[----:B------:R-:W-:-:S13]  /*7d40*/  ISETP.GE.U32.AND.EX P0, PT, R3, UR7, PT, P0 ;  /* 0x0000000703007c0c */ /* 0x000fda000bf06100 */
[----:B------:R-:W-:Y:S05]  /*7d50*/  @P0 BRA `(.L_x_168) ;  /* 0x0000000400600947 */ /* 0x000fea0003800000 */
[----:B------:R-:W0:Y:S01]  /*7d60*/  S2R R22, SR_CTAID.X ;  /* 0x0000000000167919 */ /* 0x000e220000002500 */
[----:B------:R-:W1:Y:S01]  /*7d70*/  LDC.64 R16, c[0x0][0x628] ;  /* 0x00018a00ff107b82 */ /* 0x000e620000000a00 */
[----:B------:R-:W-:Y:S01]  /*7d80*/  ULDC UR6, c[0x0][0x150] ;  /* 0x0000540000067ab9 */ /* 0x000fe20000000800 */
[----:B--234-:R-:W-:Y:S01]  /*7d90*/  IMAD.MOV.U32 R14, RZ, RZ, R2 ;  /* 0x000000ffff0e7224 */ /* 0x01cfe200078e0002 */
[----:B------:R-:W2:Y:S01]  /*7da0*/  S2R R24, SR_CTAID.Y ;  /* 0x0000000000187919 */ /* 0x000ea20000002600 */
[----:B------:R-:W-:-:S04]  /*7db0*/  IMAD.MOV.U32 R15, RZ, RZ, R3 ;  /* 0x000000ffff0f7224 */ /* 0x000fc800078e0003 */
[----:B------:R-:W3:Y:S08]  /*7dc0*/  LDC R25, c[0x0][0x144] ;  /* 0x00005100ff197b82 */ /* 0x000ef00000000800 */
[----:B------:R-:W4:Y:S08]  /*7dd0*/  LDC R18, c[0x0][0x630] ;  /* 0x00018c00ff127b82 */ /* 0x000f300000000800 */
[----:B------:R-:W2:Y:S01]  /*7de0*/  LDC.64 R20, c[0x0][0x620] ;  /* 0x00018800ff147b82 */ /* 0x000ea20000000a00 */
[----:B-1----:R-:W-:-:S04]  /*7df0*/  ISETP.NE.U32.AND P0, PT, R16, RZ, PT ;  /* 0x000000ff1000720c */ /* 0x002fc80003f05070 */
[----:B------:R-:W-:Y:S02]  /*7e00*/  ISETP.NE.AND.EX P0, PT, R17, RZ, PT, P0 ;  /* 0x000000ff1100720c */ /* 0x000fe40003f05300 */
[----:B0-----:R-:W-:-:S05]  /*7e10*/  I2FP.F32.U32 R7, R22 ;  /* 0x0000001600077245 */ /* 0x001fca0000201000 */
[----:B------:R-:W-:-:S04]  /*7e20*/  FMUL R7, R7, UR6 ;  /* 0x0000000607077c20 */ /* 0x000fc80008400000 */
[----:B------:R0:W1:Y:S02]  /*7e30*/  F2I.U32.TRUNC.NTZ R23, R7 ;  /* 0x0000000700177305 */ /* 0x000064000020f000 */
[----:B---34-:R-:W-:Y:S05]  /*7e40*/  @!P0 BRA `(.L_x_169) ;  /* 0x0000000000288947 */ /* 0x018fea0003800000 */
[----:B0-----:R-:W0:Y:S02]  /*7e50*/  LDC R7, c[0x0][0x634] ;  /* 0x00018d00ff077b82 */ /* 0x001e240000000800 */
        /* <DEDUP_REMOVED lines=9> */
.L_x_169:
[-CC-:B------:R-:W-:Y:S01]  /*7ef0*/  SHF.R.U64 R19, R14, R18.reuse, R15.reuse ;  /* 0x000000120e137219 */ /* 0x180fe2000000120f */
[----:B------:R-:W3:Y:S01]  /*7f00*/  LDC.64 R30, c[0x0][0x640] ;  /* 0x00019000ff1e7b82 */ /* 0x000ee20000000a00 */
[----:B0-----:R-:W-:Y:S01]  /*7f10*/  SHF.R.U32.HI R7, RZ, R18, R15 ;  /* 0x00000012ff077219 */ /* 0x001fe2000001160f */
[----:B-1----:R-:W-:Y:S01]  /*7f20*/  IMAD.MOV R23, RZ, RZ, -R23 ;  /* 0x000000ffff177224 */ /* 0x002fe200078e0a17 */
[----:B------:R-:W-:Y:S01]  /*7f30*/  IADD3 R13, P0, RZ, -R19, RZ ;  /* 0x80000013ff0d7210 */ /* 0x000fe20007f1e0ff */
[----:B------:R-:W-:Y:S02]  /*7f40*/  ULDC UR6, c[0x0][0x154] ;  /* 0x0000550000067ab9 */ /* 0x000fe40000000800 */
[----:B------:R-:W-:Y:S02]  /*7f50*/  IMAD R25, R25, R23, R22 ;  /* 0x0000001719197224 */ /* 0x000fe400078e0216 */
[----:B------:R-:W0:Y:S01]  /*7f60*/  LDC R14, c[0x0][0x618] ;  /* 0x00018600ff0e7b82 */ /* 0x000e220000000800 */
[----:B------:R-:W-:-:S02]  /*7f70*/  IMAD.X R7, RZ, RZ, ~R7, P0 ;  /* 0x000000ffff077224 */ /* 0x000fc400000e0e07 */
[----:B--2---:R-:W-:-:S04]  /*7f80*/  IMAD.WIDE.U32 R10, R13, R20, R2 ;  /* 0x000000140d0a7225 */ /* 0x004fc800078e0002 */
[----:B------:R-:W-:Y:S01]  /*7f90*/  IMAD R12, R7, R20, RZ ;  /* 0x00000014070c7224 */ /* 0x000fe200078e02ff */
[----:B------:R-:W1:Y:S03]  /*7fa0*/  LDC R26, c[0x0][0x608] ;  /* 0x00018200ff1a7b82 */ /* 0x000e660000000800 */
[----:B------:R-:W-:Y:S02]  /*7fb0*/  IMAD R7, R13, R21, R12 ;  /* 0x000000150d077224 */ /* 0x000fe400078e020c */
[----:B------:R-:W-:Y:S02]  /*7fc0*/  IMAD.MOV.U32 R13, RZ, RZ, 0x1 ;  /* 0x00000001ff0d7424 */ /* 0x000fe400078e00ff */
[----:B------:R-:W-:Y:S01]  /*7fd0*/  IMAD.IADD R7, R11, 0x1, R7 ;  /* 0x000000010b077824 */ /* 0x000fe200078e0207 */
[----:B------:R-:W2:Y:S01]  /*7fe0*/  LDC R28, c[0x0][0x658] ;  /* 0x00019600ff1c7b82 */ /* 0x000ea20000000800 */
[----:B------:R-:W-:-:S02]  /*7ff0*/  I2FP.F32.U32 R11, R24 ;  /* 0x00000018000b7245 */ /* 0x000fc40000201000 */
[----:B---3--:R-:W-:-:S03]  /*8000*/  ISETP.NE.U32.AND P0, PT, R30, RZ, PT ;  /* 0x000000ff1e00720c */ /* 0x008fc60003f05070 */
[----:B------:R-:W-:Y:S01]  /*8010*/  FMUL R12, R11, UR6 ;  /* 0x000000060b0c7c20 */ /* 0x000fe20008400000 */
[----:B------:R-:W-:Y:S01]  /*8020*/  ISETP.NE.AND.EX P0, PT, R31, RZ, PT, P0 ;  /* 0x000000ff1f00720c */ /* 0x000fe20003f05300 */
[----:B------:R-:W3:Y:S01]  /*8030*/  LDC R23, c[0x0][0x148] ;  /* 0x00005200ff177b82 */ /* 0x000ee20000000800 */
[-CC-:B0-----:R-:W-:Y:S01]  /*8040*/  SHF.R.U64 R18, R10, R14.reuse, R7.reuse ;  /* 0x0000000e0a127219 */ /* 0x181fe20000001207 */
[----:B------:R0:W4:Y:S01]  /*8050*/  F2I.U32.TRUNC.NTZ R20, R12 ;  /* 0x0000000c00147305 */ /* 0x000122000020f000 */
[----:B------:R-:W-:Y:S01]  /*8060*/  SHF.R.U32.HI R7, RZ, R14, R7 ;  /* 0x0000000eff077219 */ /* 0x000fe20000011607 */
[----:B------:R-:W-:-:S04]  /*8070*/  IMAD.MOV.U32 R11, RZ, RZ, -0x1 ;  /* 0xffffffffff0b7424 */ /* 0x000fc800078e00ff */
[----:B------:R-:W0:Y:S01]  /*8080*/  LDC R22, c[0x0][0x600] ;  /* 0x00018000ff167b82 */ /* 0x000e220000000800 */
[-CC-:B-1----:R-:W-:Y:S02]  /*8090*/  SHF.R.U64 R16, R18, R26.reuse, R7.reuse ;  /* 0x0000001a12107219 */ /* 0x182fe40000001207 */
[----:B------:R-:W-:-:S05]  /*80a0*/  SHF.R.U32.HI R7, RZ, R26, R7 ;  /* 0x0000001aff077219 */ /* 0x000fca0000011607 */
[----:B------:R-:W1:Y:S01]  /*80b0*/  LDC R29, c[0x0][0x648] ;  /* 0x00019200ff1d7b82 */ /* 0x000e620000000800 */
[-C--:B--2---:R-:W-:Y:S02]  /*80c0*/  SHF.L.U32 R10, R11, R28.reuse, RZ ;  /* 0x0000001c0b0a7219 */ /* 0x084fe400000006ff */
[-CC-:B------:R-:W-:Y:S02]  /*80d0*/  SHF.R.U64 R21, R16, R28.reuse, R7.reuse ;  /* 0x0000001c10157219 */ /* 0x180fe40000001207 */
[----:B------:R-:W-:Y:S02]  /*80e0*/  SHF.R.U32.HI R11, RZ, R28, R7 ;  /* 0x0000001cff0b7219 */ /* 0x000fe40000011607 */
[----:B------:R-:W-:Y:S01]  /*80f0*/  LOP3.LUT R27, RZ, R10, RZ, 0x33, !PT ;  /* 0x0000000aff1b7212 */ /* 0x000fe200078e33ff */
[----:B------:R-:W2:Y:S01]  /*8100*/  LDC R33, c[0x0][0x638] ;  /* 0x00018e00ff217b82 */ /* 0x000ea20000000800 */
[----:B------:R-:W-:Y:S01]  /*8110*/  SHF.L.U32 R28, R13, R28, RZ ;  /* 0x0000001c0d1c7219 */ /* 0x000fe200000006ff */
[----:B------:R-:W-:-:S06]  /*8120*/  IMAD.MOV.U32 R10, RZ, RZ, R21 ;  /* 0x000000ffff0a7224 */ /* 0x000fcc00078e0015 */
[----:B------:R-:W0:Y:S01]  /*8130*/  LDC R34, c[0x0][0x610] ;  /* 0x00018400ff227b82 */ /* 0x000e220000000800 */
[----:B----4-:R-:W-:Y:S05]  /*8140*/  @!P0 BRA `(.L_x_170) ;  /* 0x0000000000288947 */ /* 0x010fea0003800000 */
[----:B------:R-:W4:Y:S02]  /*8150*/  LDC R10, c[0x0][0x64c] ;  /* 0x00019300ff0a7b82 */ /* 0x000f240000000800 */
[----:B----4-:R-:W-:-:S05]  /*8160*/  IADD3 R7, P0, R21, R10, RZ ;  /* 0x0000000a15077210 */ /* 0x010fca0007f1e0ff */
[----:B------:R-:W-:-:S04]  /*8170*/  IMAD.X R17, RZ, RZ, R11, P0 ;  /* 0x000000ffff117224 */ /* 0x000fc800000e060b */
[----:B------:R-:W-:-:S04]  /*8180*/  IMAD.WIDE.U32 R10, R17, R30, RZ ;  /* 0x0000001e110a7225 */ /* 0x000fc800078e00ff */
[----:B0-----:R-:W-:-:S04]  /*8190*/  IMAD.WIDE.U32 R12, P0, R7, R31, R10 ;  /* 0x0000001f070c7225 */ /* 0x001fc8000780000a */
[----:B------:R-:W-:-:S04]  /*81a0*/  IMAD.WIDE.U32 R10, R7, R30, RZ ;  /* 0x0000001e070a7225 */ /* 0x000fc800078e00ff */
[----:B------:R-:W-:Y:S01]  /*81b0*/  IMAD.X R15, RZ, RZ, RZ, P0 ;  /* 0x000000ffff0f7224 */ /* 0x000fe200000e06ff */
[----:B------:R-:W-:Y:S01]  /*81c0*/  IADD3 RZ, P0, R11, R12, RZ ;  /* 0x0000000c0bff7210 */ /* 0x000fe20007f1e0ff */
[----:B------:R-:W-:-:S04]  /*81d0*/  IMAD.MOV.U32 R14, RZ, RZ, R13 ;  /* 0x000000ffff0e7224 */ /* 0x000fc800078e000d */
[----:B------:R-:W-:-:S08]  /*81e0*/  IMAD.WIDE.U32.X R10, R17, R31, R14, P0 ;  /* 0x0000001f110a7225 */ /* 0x000fd000000e040e */
.L_x_170:
[----:B-1----:R-:W-:Y:S01]  /*81f0*/  SHF.R.U64 R7, R10, R29, R11 ;  /* 0x0000001d0a077219 */ /* 0x002fe2000000120b */
[----:B0-----:R-:W-:Y:S01]  /*8200*/  VIADD R11, R22, 0xffffffff ;  /* 0xffffffff160b7836 */ /* 0x001fe20000000000 */
[----:B------:R-:W-:Y:S01]  /*8210*/  LOP3.LUT R32, R16, R27, RZ, 0xc0, !PT ;  /* 0x0000001b10207212 */ /* 0x000fe200078ec0ff */
[----:B------:R-:W-:Y:S02]  /*8220*/  IMAD.MOV R20, RZ, RZ, -R20 ;  /* 0x000000ffff147224 */ /* 0x000fe400078e0a14 */
[----:B------:R-:W-:Y:S01]  /*8230*/  IMAD.MOV R10, RZ, RZ, -R7 ;  /* 0x000000ffff0a7224 */ /* 0x000fe200078e0a07 */
[----:B------:R-:W-:Y:S01]  /*8240*/  LOP3.LUT R18, R18, R11, RZ, 0xc0, !PT ;  /* 0x0000000b12127212 */ /* 0x000fe200078ec0ff */
[----:B------:R-:W-:Y:S02]  /*8250*/  IMAD R32, R28, R7, R32 ;  /* 0x000000071c207224 */ /* 0x000fe400078e0220 */
[----:B---3--:R-:W-:Y:S02]  /*8260*/  @P3 IMAD R25, R23, R20, R24 ;  /* 0x0000001417193224 */ /* 0x008fe400078e0218 */
[----:B--2---:R-:W-:-:S02]  /*8270*/  IMAD R7, R10, R33, R21 ;  /* 0x000000210a077224 */ /* 0x004fc400078e0215 */
[----:B------:R-:W-:Y:S02]  /*8280*/  IMAD R32, R32, R34, R25 ;  /* 0x0000002220207224 */ /* 0x000fe400078e0219 */
[----:B------:R-:W-:Y:S02]  /*8290*/  IMAD R7, R7, R22, R18 ;  /* 0x0000001607077224 */ /* 0x000fe400078e0212 */
[----:B------:R-:W-:-:S03]  /*82a0*/  IMAD.MOV.U32 R10, RZ, RZ, 0x1 ;  /* 0x00000001ff0a7424 */ /* 0x000fc600078e00ff */
[----:B------:R-:W-:Y:S02]  /*82b0*/  SEL R11, R7, R32, !P3 ;  /* 0x00000020070b7207 */ /* 0x000fe40005800000 */
[----:B------:R-:W-:Y:S01]  /*82c0*/  SEL R32, R32, R7, !P3 ;  /* 0x0000000720207207 */ /* 0x000fe20005800000 */
[----:B------:R-:W-:-:S07]  /*82d0*/  IMAD.MOV.U32 R7, RZ, RZ, R19 ;  /* 0x000000ffff077224 */ /* 0x000fce00078e0013 */
.L_x_168:
[----:B------:R-:W-:Y:S01]  /*82e0*/  LOP3.LUT P0, RZ, R10, 0xff, RZ, 0xc0, !PT ;  /* 0x000000ff0aff7812 */ /* 0x000fe2000780c0ff */
[----:B------:R-:W-:-:S12]  /*82f0*/  IMAD.MOV.U32 R10, RZ, RZ, R32 ;  /* 0x000000ffff0a7224 */ /* 0x000fd800078e0020 */
[----:B------:R-:W-:Y:S05]  /*8300*/  @P0 BRA `(.L_x_171) ;  /* 0xffffff8c00a80947 */ /* 0x000fea000383ffff */
[----:B------:R-:W-:Y:S05]  /*8310*/  EXIT ;  /* 0x000000000000794d */ /* 0x000fea0003800000 */
.L_x_7:
[----:B0-----:R-:W-:Y:S01]  /*8320*/  ULDC.64 UR4, c[0x0][0x650] ;  /* 0x0001940000047ab9 */ /* 0x001fe20000000a00 */
        /* <DEDUP_REMOVED lines=25> */
.L_x_173:
[----:B------:R-:W0:Y:S01]  /*84c0*/  LDC.64 R28, c[0x0][0x640] ;  /* 0x00019000ff1c7b82 */ /* 0x000e220000000a00 */
[-CC-:B------:R-:W-:Y:S01]  /*84d0*/  SHF.R.U64 R21, R16, R6.reuse, R17.reuse ;  /* 0x0000000610157219 */ /* 0x180fe20000001211 */
[----:B------:R-:W-:Y:S01]  /*84e0*/  IMAD.MOV.U32 R31, RZ, RZ, 0x1 ;  /* 0x00000001ff1f7424 */ /* 0x000fe200078e00ff */
[----:B------:R-:W-:Y:S02]  /*84f0*/  SHF.R.U32.HI R5, RZ, R6, R17 ;  /* 0x00000006ff057219 */ /* 0x000fe40000011611 */
        /* <DEDUP_REMOVED lines=9> */
[----:B0-----:R-:W-:Y:S01]  /*8590*/  ISETP.NE.U32.AND P0, PT, R28, RZ, PT ;  /* 0x000000ff1c00720c */ /* 0x001fe20003f05070 */
[----:B------:R-:W-:-:S03]  /*85a0*/  IMAD.MOV.U32 R11, RZ, RZ, -0x1 ;  /* 0xffffffffff0b7424 */ /* 0x000fc600078e00ff */
[----:B------:R-:W-:Y:S02]  /*85b0*/  ISETP.NE.AND.EX P0, PT, R29, RZ, PT, P0 ;  /* 0x000000ff1d00720c */ /* 0x000fe40003f05300 */
[----:B------:R-:W0:Y:S01]  /*85c0*/  LDC R24, c[0x0][0x600] ;  /* 0x00018000ff187b82 */ /* 0x000e220000000800 */
[-CC-:B-1----:R-:W-:Y:S02]  /*85d0*/  SHF.R.U64 R18, R10, R14.reuse, R5.reuse ;  /* 0x0000000e0a127219 */ /* 0x182fe40000001205 */
[----:B------:R-:W-:-:S05]  /*85e0*/  SHF.R.U32.HI R5, RZ, R14, R5 ;  /* 0x0000000eff057219 */ /* 0x000fca0000011605 */
        /* <DEDUP_REMOVED lines=21> */
.L_x_174:
[----:B-1----:R-:W-:Y:S01]  /*8740*/  SHF.R.U64 R6, R10, R25, R11 ;  /* 0x000000190a067219 */ /* 0x002fe2000000120b */
[----:B0-----:R-:W-:Y:S01]  /*8750*/  VIADD R11, R24, 0xffffffff ;  /* 0xffffffff180b7836 */ /* 0x001fe20000000000 */
[----:B------:R-:W-:Y:S01]  /*8760*/  SHF.L.U32 R9, R31, R26, RZ ;  /* 0x0000001a1f097219 */ /* 0x000fe200000006ff */
[----:B------:R-:W-:Y:S01]  /*8770*/  @P3 IMAD R12, R13, R20, R8 ;  /* 0x000000140d0c3224 */ /* 0x000fe200078e0208 */
[----:B------:R-:W-:Y:S01]  /*8780*/  LOP3.LUT R5, R22, R33, RZ, 0xc0, !PT ;  /* 0x0000002116057212 */ /* 0x000fe200078ec0ff */
[----:B------:R-:W-:Y:S01]  /*8790*/  IMAD.MOV R10, RZ, RZ, -R6 ;  /* 0x000000ffff0a7224 */ /* 0x000fe200078e0a06 */
[----:B------:R-:W-:Y:S01]  /*87a0*/  LOP3.LUT R18, R18, R11, RZ, 0xc0, !PT ;  /* 0x0000000b12127212 */ /* 0x000fe200078ec0ff */
[----:B------:R-:W-:Y:S02]  /*87b0*/  IMAD.MOV.U32 R8, RZ, RZ, 0x1 ;  /* 0x00000001ff087424 */ /* 0x000fe400078e00ff */
[----:B------:R-:W-:Y:S02]  /*87c0*/  IMAD R9, R9, R6, R5 ;  /* 0x0000000609097224 */ /* 0x000fe400078e0205 */
[----:B--2---:R-:W-:-:S02]  /*87d0*/  IMAD R5, R10, R27, R23 ;  /* 0x0000001b0a057224 */ /* 0x004fc400078e0217 */
[----:B---3--:R-:W-:Y:S02]  /*87e0*/  IMAD R6, R9, R30, R12 ;  /* 0x0000001e09067224 */ /* 0x008fe400078e020c */
[----:B------:R-:W-:Y:S01]  /*87f0*/  IMAD R9, R5, R24, R18 ;  /* 0x0000001805097224 */ /* 0x000fe200078e0212 */
[----:B------:R-:W-:Y:S01]  /*8800*/  PRMT R5, R8, 0x7610, R5 ;  /* 0x0000761008057816 */ /* 0x000fe20000000005 */
[----:B------:R-:W-:-:S03]  /*8810*/  IMAD.MOV.U32 R16, RZ, RZ, R21 ;  /* 0x000000ffff107224 */ /* 0x000fc600078e0015 */
[----:B------:R-:W-:Y:S02]  /*8820*/  SEL R17, R9, R6, !P3 ;  /* 0x0000000609117207 */ /* 0x000fe40005800000 */
[----:B------:R-:W-:-:S07]  /*8830*/  SEL R6, R6, R9, !P3 ;  /* 0x0000000906067207 */ /* 0x000fce0005800000 */
.L_x_172:
[----:B------:R-:W-:-:S08]  /*8840*/  NOP ;  /* 0x0000000000007918 */ /* 0x000fd00000000000 */
[----:B------:R-:W0:-:S00]  /*8850*/  USETMAXREG.DEALLOC.CTAPOOL 0x28 ;  /* 0x00000028000079c8 */ /* 0x000e0000080e0500 */
[----:B0-----:R-:W-:-:S13]  /*8860*/  ISETP.NE.AND P0, PT, R7, RZ, PT ;  /* 0x000000ff0700720c */ /* 0x001fda0003f05270 */
[----:B------:R-:W-:Y:S05]  /*8870*/  @P0 EXIT ;  /* 0x000000000000094d */ /* 0x000fea0003800000 */
[----:B------:R-:W-:Y:S01]  /*8880*/  LOP3.LUT P0, RZ, R5, 0xff, RZ, 0xc0, !PT ;  /* 0x000000ff05ff7812 */ /* 0x000fe2000780c0ff */
[----:B------:R-:W-:Y:S02]  /*8890*/  IMAD.MOV.U32 R11, RZ, RZ, 0x1 ;  /* 0x00000001ff0b7424 */ /* 0x000fe400078e00ff */
[----:B------:R-:W-:-:S10]  /*88a0*/  IMAD.MOV.U32 R15, RZ, RZ, RZ ;  /* 0x000000ffff0f7224 */ /* 0x000fd400078e00ff */
[----:B------:R-:W-:Y:S05]  /*88b0*/  @!P0 BRA `(.L_x_175) ;  /* 0x0000000c00748947 */ /* 0x000fea0003800000 */
[----:B------:R-:W0:Y:S01]  /*88c0*/  LDC R5, c[0x0][0x28c] ;  /* 0x0000a300ff057b82 */ /* 0x000e220000000800 */
[----:B------:R-:W-:Y:S01]  /*88d0*/  ULDC UR5, c[0x0][0x658] ;  /* 0x0001960000057ab9 */ /* 0x000fe20000000800 */
[----:B------:R-:W-:Y:S01]  /*88e0*/  UMOV UR11, 0xffffffff ;  /* 0xffffffff000b7882 */ /* 0x000fe20000000000 */
[----:B------:R-:W-:Y:S01]  /*88f0*/  UMOV UR16, 0x1 ;  /* 0x0000000100107882 */ /* 0x000fe20000000000 */
[----:B------:R-:W-:Y:S01]  /*8900*/  USHF.L.U32 UR11, UR11, UR5, URZ ;  /* 0x000000050b0b7299 */ /* 0x000fe2000800063f */
[----:B------:R-:W-:Y:S01]  /*8910*/  BSSY B0, `(.L_x_175) ;  /* 0x00000d7000007945 */ /* 0x000fe20003800000 */
[----:B------:R-:W-:Y:S01]  /*8920*/  ULDC UR9, c[0x0][0xc] ;  /* 0x0000030000097ab9 */ /* 0x000fe20000000800 */
[----:B------:R-:W-:Y:S01]  /*8930*/  ULDC UR12, c[0x0][0x10] ;  /* 0x00000400000c7ab9 */ /* 0x000fe20000000800 */
[----:B------:R-:W1:Y:S01]  /*8940*/  S2UR UR8, SR_CgaCtaId ;  /* 0x00000000000879c3 */ /* 0x000e620000008800 */
[----:B------:R-:W-:Y:S01]  /*8950*/  ULOP3.LUT UR13, URZ, UR11, URZ, 0x33, !UPT ;  /* 0x0000000b3f0d7292 */ /* 0x000fe2000f8e333f */
[----:B------:R-:W-:Y:S01]  /*8960*/  IMAD.MOV.U32 R13, RZ, RZ, 0x1 ;  /* 0x00000001ff0d7424 */ /* 0x000fe200078e00ff */
[----:B------:R-:W-:Y:S01]  /*8970*/  LOP3.LUT R14, R4, 0x2, RZ, 0xfc, !PT ;  /* 0x00000002040e7812 */ /* 0x000fe200078efcff */
[----:B------:R-:W-:Y:S01]  /*8980*/  IMAD.MOV.U32 R11, RZ, RZ, 0x1 ;  /* 0x00000001ff0b7424 */ /* 0x000fe200078e00ff */
[----:B------:R-:W-:Y:S01]  /*8990*/  ULDC UR4, c[0x0][0x600] ;  /* 0x0001800000047ab9 */ /* 0x000fe20000000800 */
[----:B------:R-:W-:Y:S01]  /*89a0*/  IMAD.MOV.U32 R15, RZ, RZ, RZ ;  /* 0x000000ffff0f7224 */ /* 0x000fe200078e00ff */
[----:B------:R-:W-:Y:S01]  /*89b0*/  UMOV UR15, 0x5 ;  /* 0x00000005000f7882 */ /* 0x000fe20000000000 */
[----:B------:R-:W-:-:S02]  /*89c0*/  UIADD3 UR4, UR4, -0x1, URZ ;  /* 0xffffffff04047890 */ /* 0x000fc4000fffe03f */
[----:B------:R-:W-:Y:S01]  /*89d0*/  USHF.L.U32 UR5, UR16, UR5, URZ ;  /* 0x0000000510057299 */ /* 0x000fe2000800063f */
[----:B------:R-:W-:Y:S01]  /*89e0*/  ULDC.64 UR28, c[0x0][0x198] ;  /* 0x00006600001c7ab9 */ /* 0x000fe20000000a00 */
[----:B0-----:R-:W-:-:S05]  /*89f0*/  VIADD R5, R5, 0x7f ;  /* 0x0000007f05057836 */ /* 0x001fca0000000000 */
[----:B------:R-:W-:Y:S01]  /*8a00*/  SHF.R.S32.HI R8, RZ, 0x1f, R5 ;  /* 0x0000001fff087819 */ /* 0x000fe20000011405 */
[----:B-1----:R-:W-:-:S03]  /*8a10*/  ULOP3.LUT UR10, UR8, 0x1, URZ, 0xc0, !UPT ;  /* 0x00000001080a7892 */ /* 0x002fc6000f8ec03f */
[----:B------:R-:W-:Y:S01]  /*8a20*/  LEA.HI R8, R8, R5, RZ, 0x7 ;  /* 0x0000000508087211 */ /* 0x000fe200078f38ff */
[----:B------:R-:W-:Y:S02]  /*8a30*/  USHF.R.U32.HI UR27, URZ, 0x1, UR8 ;  /* 0x000000013f1b7899 */ /* 0x000fe40008011608 */
[----:B------:R-:W-:Y:S01]  /*8a40*/  USHF.L.U32 UR6, UR8, 0x5, URZ ;  /* 0x0000000508067899 */ /* 0x000fe2000800063f */
[----:B------:R-:W-:Y:S01]  /*8a50*/  SHF.R.S32.HI R10, RZ, 0x7, R8 ;  /* 0x00000007ff0a7819 */ /* 0x000fe20000011408 */
[----:B------:R-:W-:Y:S02]  /*8a60*/  USHF.L.U32 UR7, UR8, 0xc, URZ ;  /* 0x0000000c08077899 */ /* 0x000fe4000800063f */
[----:B------:R-:W-:Y:S02]  /*8a70*/  ULOP3.LUT UR8, UR8, 0xfffffffe, URZ, 0xc0, !UPT ;  /* 0xfffffffe08087892 */ /* 0x000fe4000f8ec03f */
[----:B------:R-:W-:Y:S01]  /*8a80*/  UISETP.GT.U32.AND UP0, UPT, UR10, 0xffff, UPT ;  /* 0x0000ffff0a00788c */ /* 0x000fe2000bf04070 */
[----:B------:R-:W-:Y:S01]  /*8a90*/  VIADD R5, R10, 0x1 ;  /* 0x000000010a057836 */ /* 0x000fe20000000000 */
[----:B------:R-:W-:-:S02]  /*8aa0*/  USHF.L.U32 UR14, UR16, UR8, URZ ;  /* 0x00000008100e7299 */ /* 0x000fc4000800063f */
[----:B------:R-:W-:Y:S02]  /*8ab0*/  ULOP3.LUT UR11, UR8, 0x1, URZ, 0xfc, !UPT ;  /* 0x00000001080b7892 */ /* 0x000fe4000f8efc3f */
[----:B------:R-:W-:Y:S02]  /*8ac0*/  UIMAD.WIDE.U32 UR8, UR9, UR12, URZ ;  /* 0x0000000c090872a5 */ /* 0x000fe4000f8e003f */
[----:B------:R-:W-:Y:S01]  /*8ad0*/  USEL UR10, UR10, 0xffff, !UP0 ;  /* 0x0000ffff0a0a7887 */ /* 0x000fe2000c000000 */
[----:B------:R-:W-:Y:S01]  /*8ae0*/  ULDC UR12, c[0x0][0x14] ;  /* 0x00000500000c7ab9 */ /* 0x000fe20000000800 */
[----:B------:R-:W-:Y:S02]  /*8af0*/  USHF.L.U32 UR11, UR16, UR11, URZ ;  /* 0x0000000b100b7299 */ /* 0x000fe4000800063f */
[----:B------:R-:W-:Y:S02]  /*8b00*/  UIMAD.WIDE.U32 UR24, UR8, UR12, URZ ;  /* 0x0000000c081872a5 */ /* 0x000fe4000f8e003f */
[----:B------:R-:W-:-:S02]  /*8b10*/  UIMAD UR21, UR9, UR12, URZ ;  /* 0x0000000c091572a4 */ /* 0x000fc4000f8e023f */
[----:B------:R-:W-:Y:S02]  /*8b20*/  ULOP3.LUT UR10, UR10, 0xffff, URZ, 0xc0, !UPT ;  /* 0x0000ffff0a0a7892 */ /* 0x000fe4000f8ec03f */
[----:B------:R-:W-:Y:S02]  /*8b30*/  ULOP3.LUT UR6, UR6, 0x20, URZ, 0xc0, !UPT ;  /* 0x0000002006067892 */ /* 0x000fe4000f8ec03f */
[----:B------:R-:W-:Y:S02]  /*8b40*/  ULOP3.LUT UR7, UR7, 0x1000, URZ, 0xc0, !UPT ;  /* 0x0000100007077892 */ /* 0x000fe4000f8ec03f */
[----:B------:R-:W-:Y:S02]  /*8b50*/  ULOP3.LUT UR14, UR14, UR11, URZ, 0xfc, !UPT ;  /* 0x0000000b0e0e7292 */ /* 0x000fe4000f8efc3f */
[----:B------:R-:W-:Y:S02]  /*8b60*/  UIADD3 UR21, UR25, UR21, URZ ;  /* 0x0000001519157290 */ /* 0x000fe4000fffe03f */
[----:B------:R-:W-:-:S12]  /*8b70*/  USHF.L.U32 UR15, UR15, UR10, URZ ;  /* 0x0000000a0f0f7299 */ /* 0x000fd8000800063f */
.L_x_186:
[----:B------:R-:W-:-:S03]  /*8b80*/  UMOV UR8, 0xffffffff ;  /* 0xffffffff00087882 */ /* 0x000fc60000000000 */
[----:B------:R-:W-:Y:S05]  /*8b90*/  BRA.DIV UR8, `(.L_x_176) ;  /* 0x0000000e08887947 */ /* 0x000fea000b800000 */
[----:B------:R-:W-:-:S13]  /*8ba0*/  ELECT P0, URZ, PT ;  /* 0x00000000003f782f */ /* 0x000fda0003800000 */
.L_x_196:
[----:B------:R-:W0:Y:S01]  /*8bb0*/  LDC R7, c[0x0][0x28c] ;  /* 0x0000a300ff077b82 */ /* 0x000e220000000800 */
[----:B------:R-:W-:Y:S01]  /*8bc0*/  BSSY B1, `(.L_x_177) ;  /* 0x000003b000017945 */ /* 0x000fe20003800000 */
[----:B0-----:R-:W-:-:S13]  /*8bd0*/  ISETP.LT.OR P0, PT, R7, 0x1, !P0 ;  /* 0x000000010700780c */ /* 0x001fda0004701670 */
[----:B------:R-:W-:Y:S05]  /*8be0*/  @P0 BRA `(.L_x_178) ;  /* 0x0000000000e00947 */ /* 0x000fea0003800000 */
[----:B------:R-:W-:Y:S01]  /*8bf0*/  LEA R9, R6, UR27, 0x1 ;  /* 0x0000001b06097c11 */ /* 0x000fe2000f8e08ff */
[----:B------:R-:W-:Y:S01]  /*8c00*/  IMAD.MOV.U32 R21, RZ, RZ, RZ ;  /* 0x000000ffff157224 */ /* 0x000fe200078e00ff */
[----:B------:R-:W-:Y:S01]  /*8c10*/  LEA R17, R17, UR6, 0x6 ;  /* 0x0000000611117c11 */ /* 0x000fe2000f8e30ff */
[----:B------:R-:W-:Y:S02]  /*8c20*/  IMAD.MOV.U32 R6, RZ, RZ, R5 ;  /* 0x000000ffff067224 */ /* 0x000fe400078e0005 */
[----:B------:R-:W-:Y:S02]  /*8c30*/  IMAD.MOV.U32 R7, RZ, RZ, R11 ;  /* 0x000000ffff077224 */ /* 0x000fe400078e000b */
[----:B------:R-:W-:Y:S02]  /*8c40*/  IMAD.MOV.U32 R8, RZ, RZ, R15 ;  /* 0x000000ffff087224 */ /* 0x000fe400078e000f */
[----:B------:R-:W-:-:S07]  /*8c50*/  IMAD.SHL.U32 R18, R9, 0x80, RZ ;  /* 0x0000008009127824 */ /* 0x000fce00078e00ff */
.L_x_181:
[----:B------:R-:W0:Y:S01]  /*8c60*/  S2R R12, SR_CgaCtaId ;  /* 0x00000000000c7919 */ /* 0x000e220000008800 */
[----:B------:R-:W-:Y:S02]  /*8c70*/  MOV R9, 0x400 ;  /* 0x0000040000097802 */ /* 0x000fe40000000f00 */
[----:B------:R-:W-:Y:S02]  /*8c80*/  LOP3.LUT P1, RZ, R0, 0x7f, RZ, 0xc0, !PT ;  /* 0x0000007f00ff7812 */ /* 0x000fe4000782c0ff */
[----:B0-----:R-:W-:Y:S02]  /*8c90*/  LEA R19, R12, R9, 0x18 ;  /* 0x000000090c137211 */ /* 0x001fe400078ec0ff */
[----:B------:R-:W-:-:S09]  /*8ca0*/  SHF.L.U32 R9, R7, 0x1f, RZ ;  /* 0x0000001f07097819 */ /* 0x000fd200000006ff */
[----:B------:R-:W0:Y:S01]  /*8cb0*/  @!P1 LDC R12, c[0x0][0x500] ;  /* 0x00014000ff0c9b82 */ /* 0x000e220000000800 */
[----:B------:R-:W-:-:S04]  /*8cc0*/  IMAD R20, R8, 0x8, R19 ;  /* 0x0000000808147824 */ /* 0x000fc800078e0213 */
[----:B------:R-:W1:Y:S02]  /*8cd0*/  SYNCS.PHASECHK.TRANS64.TRYWAIT P0, [R20+URZ+0x18], R9 ;  /* 0x00001809140075a7 */ /* 0x000e64000800017f */
[----:B-1----:R-:W-:Y:S05]  /*8ce0*/  @!P0 BRA `(.L_x_179) ;  /* 0x0000000c00548947 */ /* 0x002fea0003800000 */
.L_x_197:
[----:B-1----:R-:W-:Y:S01]  /*8cf0*/  PRMT R9, R14, 0x9910, RZ ;  /* 0x000099100e097816 */ /* 0x002fe200000000ff */
[----:B0-----:R0:W-:Y:S03]  /*8d00*/  @!P1 SYNCS.ARRIVE.TRANS64 RZ, [R20+URZ], R12 ;  /* 0x0000000c14ff99a7 */ /* 0x0011e6000800003f */
[----:B------:R-:W-:-:S13]  /*8d10*/  ISETP.NE.AND P0, PT, R9, 0x2, PT ;  /* 0x000000020900780c */ /* 0x000fda0003f05270 */
[----:B0-----:R-:W-:Y:S05]  /*8d20*/  @P0 BRA `(.L_x_180) ;  /* 0x0000000000040947 */ /* 0x001fea0003800000 */
[----:B------:R-:W-:Y:S01]  /*8d30*/  BPT.TRAP 0x1 ;  /* 0x000000040000795c */ /* 0x000fe20000300000 */
.L_x_180:
[----:B------:R-:W-:Y:S01]  /*8d40*/  LEA R9, R8, UR27, 0x1 ;  /* 0x0000001b08097c11 */ /* 0x000fe2000f8e08ff */
[----:B------:R-:W-:Y:S01]  /*8d50*/  VIADD R6, R6, 0xffffffff ;  /* 0xffffffff06067836 */ /* 0x000fe20000000000 */
[----:B------:R-:W-:Y:S01]  /*8d60*/  R2UR UR11, R8 ;  /* 0x00000000080b72ca */ /* 0x000fe200000e0000 */
[----:B------:R-:W-:Y:S01]  /*8d70*/  UIADD3 UR16, UP0, UR28, 0xf0, URZ ;  /* 0x000000f01c107890 */ /* 0x000fe2000ff1e03f */
[----:B------:R-:W-:Y:S01]  /*8d80*/  R2UR UR22, R19 ;  /* 0x00000000131672ca */ /* 0x000fe200000e0000 */
[----:B------:R-:W-:Y:S01]  /*8d90*/  IMAD.U32 R9, R9, 0x4000, R19 ;  /* 0x0000400009097824 */ /* 0x000fe200078e0013 */
[----:B------:R-:W-:Y:S01]  /*8da0*/  R2UR UR23, R18 ;  /* 0x00000000121772ca */ /* 0x000fe200000e0000 */
[----:B------:R-:W-:Y:S01]  /*8db0*/  UIADD3 UR32, UP1, UR28, 0x1f0, URZ ;  /* 0x000001f01c207890 */ /* 0x000fe2000ff3e03f */
[----:B------:R-:W-:Y:S01]  /*8dc0*/  R2UR UR9, R20 ;  /* 0x00000000140972ca */ /* 0x000fe200000e0000 */
[----:B------:R-:W-:Y:S01]  /*8dd0*/  UIADD3.X UR17, URZ, UR29, URZ, UP0, !UPT ;  /* 0x0000001d3f117290 */ /* 0x000fe200087fe43f */
[----:B------:R-:W-:Y:S01]  /*8de0*/  R2UR UR8, R9 ;  /* 0x00000000090872ca */ /* 0x000fe200000e0000 */
[----:B------:R-:W-:Y:S01]  /*8df0*/  UPRMT UR20, URZ, 0x5410, UR15 ;  /* 0x000054103f147896 */ /* 0x000fe2000800000f */
[----:B------:R-:W-:Y:S01]  /*8e00*/  R2UR UR10, R21 ;  /* 0x00000000150a72ca */ /* 0x000fe200000e0000 */
[----:B------:R-:W-:Y:S01]  /*8e10*/  VIADD R8, R8, 0x1 ;  /* 0x0000000108087836 */ /* 0x000fe20000000000 */
[----:B------:R-:W-:Y:S01]  /*8e20*/  R2UR UR12, R16 ;  /* 0x00000000100c72ca */ /* 0x000fe200000e0000 */
[----:B------:R-:W-:Y:S01]  /*8e30*/  ULEA UR11, UR11, UR7, 0xd ;  /* 0x000000070b0b7291 */ /* 0x000fe2000f8e683f */
[----:B------:R-:W-:Y:S01]  /*8e40*/  R2UR UR26, R17 ;  /* 0x00000000111a72ca */ /* 0x000fe200000e0000 */
[----:B------:R-:W-:Y:S01]  /*8e50*/  UPRMT UR30, URZ, 0x5410, UR14 ;  /* 0x000054103f1e7896 */ /* 0x000fe2000800000e */
[----:B------:R-:W-:Y:S01]  /*8e60*/  ISETP.GT.AND P1, PT, R6, 0x1, PT ;  /* 0x000000010600780c */ /* 0x000fe20003f24270 */
[----:B------:R-:W-:Y:S01]  /*8e70*/  UIADD3 UR22, UR22, 0x18100, UR11 ;  /* 0x0001810016167890 */ /* 0x000fe2000fffe00b */
[----:B------:R-:W-:Y:S01]  /*8e80*/  ISETP.NE.AND P0, PT, R8, 0x3, PT ;  /* 0x000000030800780c */ /* 0x000fe20003f05270 */
[----:B------:R-:W-:Y:S01]  /*8e90*/  UIADD3.X UR33, URZ, UR29, URZ, UP1, !UPT ;  /* 0x0000001d3f217290 */ /* 0x000fe20008ffe43f */
[----:B------:R-:W-:Y:S01]  /*8ea0*/  VIADD R21, R21, 0x80 ;  /* 0x0000008015157836 */ /* 0x000fe20000000000 */
[----:B------:R-:W-:Y:S01]  /*8eb0*/  UIADD3 UR8, UR8, 0x100, URZ ;  /* 0x0000010008087890 */ /* 0x000fe2000fffe03f */
[----:B------:R-:W-:Y:S01]  /*8ec0*/  SEL R12, RZ, 0x1, P0 ;  /* 0x00000001ff0c7807 */ /* 0x000fe20000000000 */
[----:B------:R-:W-:Y:S01]  /*8ed0*/  UMOV UR18, 0x0 ;  /* 0x0000000000127882 */ /* 0x000fe20000000000 */
[----:B------:R-:W-:Y:S01]  /*8ee0*/  UMOV UR19, 0x10000000 ;  /* 0x1000000000137882 */ /* 0x000fe20000000000 */
[----:B------:R-:W-:Y:S01]  /*8ef0*/  UMOV UR11, UR23 ;  /* 0x00000017000b7c82 */ /* 0x000fe20008000000 */
[----:B------:R-:W-:-:S02]  /*8f00*/  LOP3.LUT R7, R7, R12, RZ, 0x3c, !PT ;  /* 0x0000000c07077212 */ /* 0x000fc400078e3cff */
[----:B------:R-:W-:Y:S02]  /*8f10*/  SEL R8, R8, RZ, P0 ;  /* 0x000000ff08087207 */ /* 0x000fe40000000000 */
[----:B------:R0:W-:Y:S02]  /*8f20*/  UTMALDG.3D.MULTICAST [UR8], [UR16], UR20, desc[UR18] ;  /* 0x00001208100073b4 */ /* 0x0001e40008011814 */
[----:B0-----:R-:W-:Y:S01]  /*8f30*/  UMOV UR8, UR22 ;  /* 0x0000001600087c82 */ /* 0x001fe20008000000 */
[----:B------:R-:W-:Y:S02]  /*8f40*/  UMOV UR11, UR26 ;  /* 0x0000001a000b7c82 */ /* 0x000fe40008000000 */
[----:B------:R0:W-:Y:S02]  /*8f50*/  UTMALDG.3D.MULTICAST [UR8], [UR32], UR30, desc[UR18] ;  /* 0x00001208200073b4 */ /* 0x0001e4000801181e */
[----:B0-----:R-:W-:Y:S05]  /*8f60*/  @P1 BRA `(.L_x_181) ;  /* 0xfffffffc003c1947 */ /* 0x001fea000383ffff */
.L_x_178:
[----:B------:R-:W-:Y:S05]  /*8f70*/  BSYNC B1 ;  /* 0x0000000000017941 */ /* 0x000fea0003800000 */
.L_x_177:
[----:B------:R-:W-:Y:S01]  /*8f80*/  LOP3.LUT P1, RZ, R13, 0xff, RZ, 0xc0, !PT ;  /* 0x000000ff0dff7812 */ /* 0x000fe2000782c0ff */
[C---:B------:R-:W-:Y:S01]  /*8f90*/  IMAD.IADD R15, R10.reuse, 0x1, R15 ;  /* 0x000000010a0f7824 */ /* 0x040fe200078e020f */
[----:B------:R-:W-:Y:S01]  /*8fa0*/  ULDC.64 UR8, c[0x0][0x650] ;  /* 0x0001940000087ab9 */ /* 0x000fe20000000a00 */
[C---:B------:R-:W-:Y:S01]  /*8fb0*/  ISETP.GE.U32.AND P2, PT, R10.reuse, 0x3, PT ;  /* 0x000000030a00780c */ /* 0x040fe20003f46070 */
[----:B------:R-:W-:Y:S01]  /*8fc0*/  BSSY B1, `(.L_x_182) ;  /* 0x0000069000017945 */ /* 0x000fe20003800000 */
[----:B------:R-:W-:Y:S01]  /*8fd0*/  IMAD.MOV.U32 R17, RZ, RZ, -0x1 ;  /* 0xffffffffff117424 */ /* 0x000fe200078e00ff */
[----:B------:R-:W-:Y:S01]  /*8fe0*/  ISETP.GT.U32.AND P0, PT, R15, 0x2, PT ;  /* 0x000000020f00780c */ /* 0x000fe20003f04070 */
[----:B------:R-:W-:Y:S01]  /*8ff0*/  IMAD.MOV.U32 R16, RZ, RZ, -0x1 ;  /* 0xffffffffff107424 */ /* 0x000fe200078e00ff */
[----:B------:R-:W-:Y:S02]  /*9000*/  PRMT R13, RZ, 0x7610, R13 ;  /* 0x00007610ff0d7816 */ /* 0x000fe4000000000d */
[----:B------:R-:W-:-:S03]  /*9010*/  ISETP.LT.U32.AND P0, PT, R10, 0x3, P0 ;  /* 0x000000030a00780c */ /* 0x000fc60000701070 */
[----:B------:R-:W0:Y:S01]  /*9020*/  @P1 S2R R7, SR_CgaCtaId ;  /* 0x0000000000071919 */ /* 0x000e220000008800 */
[----:B------:R-:W-:-:S04]  /*9030*/  @P1 MOV R6, 0x400 ;  /* 0x0000040000061802 */ /* 0x000fc80000000f00 */
[----:B0-----:R-:W-:Y:S01]  /*9040*/  @P1 LEA R8, R7, R6, 0x18 ;  /* 0x0000000607081211 */ /* 0x001fe200078ec0ff */
[----:B------:R-:W-:Y:S01]  /*9050*/  IMAD.WIDE.U32 R6, R15, -0x55555555, RZ ;  /* 0xaaaaaaab0f067825 */ /* 0x000fe200078e00ff */
[----:B------:R-:W-:Y:S02]  /*9060*/  SEL R6, RZ, 0x1, !P0 ;  /* 0x00000001ff067807 */ /* 0x000fe40004000000 */
[----:B------:R0:W-:Y:S01]  /*9070*/  @P1 SYNCS.ARRIVE.TRANS64.A1T0 RZ, [R8+URZ+0x48], RZ ;  /* 0x000048ff08ff19a7 */ /* 0x0001e2000810003f */
[----:B------:R-:W-:Y:S02]  /*9080*/  IADD3 R2, P1, R2, UR24, RZ ;  /* 0x0000001802027c10 */ /* 0x000fe4000ff3e0ff */
[----:B------:R-:W-:Y:S01]  /*9090*/  LOP3.LUT R11, R11, R6, RZ, 0x3c, !PT ;  /* 0x000000060b0b7212 */ /* 0x000fe200078e3cff */
[----:B------:R-:W-:Y:S01]  /*90a0*/  IMAD.MOV.U32 R6, RZ, RZ, -0x1 ;  /* 0xffffffffff067424 */ /* 0x000fe200078e00ff */
[----:B------:R-:W-:Y:S02]  /*90b0*/  IADD3.X R3, R3, UR21, RZ, P1, !PT ;  /* 0x0000001503037c10 */ /* 0x000fe40008ffe4ff */
[----:B------:R-:W-:-:S02]  /*90c0*/  ISETP.GE.U32.AND P0, PT, R2, UR8, PT ;  /* 0x0000000802007c0c */ /* 0x000fc4000bf06070 */
[----:B0-----:R-:W-:Y:S02]  /*90d0*/  SHF.R.U32.HI R8, RZ, 0x1, R7 ;  /* 0x00000001ff087819 */ /* 0x001fe40000011607 */
[----:B------:R-:W-:Y:S02]  /*90e0*/  ISETP.GE.U32.AND.EX P0, PT, R3, UR9, PT, P0 ;  /* 0x0000000903007c0c */ /* 0x000fe4000bf06100 */
[----:B------:R-:W-:Y:S01]  /*90f0*/  @P2 LOP3.LUT R11, R11, 0x1, R8, 0x78, !PT ;  /* 0x000000010b0b2812 */ /* 0x000fe200078e7808 */
[----:B------:R-:W-:Y:S01]  /*9100*/  IMAD R15, R8, -0x3, R15 ;  /* 0xfffffffd080f7824 */ /* 0x000fe200078e020f */
[----:B------:R-:W-:-:S09]  /*9110*/  PRMT R7, RZ, 0x7610, R7 ;  /* 0x00007610ff077816 */ /* 0x000fd20000000007 */
[----:B------:R-:W-:Y:S05]  /*9120*/  @P0 BRA `(.L_x_183) ;  /* 0x0000000400480947 */ /* 0x000fea0003800000 */
[----:B------:R-:W0:Y:S01]  /*9130*/  S2R R17, SR_CTAID.X ;  /* 0x0000000000117919 */ /* 0x000e220000002500 */
[----:B------:R-:W-:Y:S01]  /*9140*/  ULDC.64 UR8, c[0x0][0x628] ;  /* 0x00018a0000087ab9 */ /* 0x000fe20000000a00 */
[----:B------:R-:W1:Y:S01]  /*9150*/  LDC R18, c[0x0][0x144] ;  /* 0x00005100ff127b82 */ /* 0x000e620000000800 */
[----:B------:R-:W-:Y:S01]  /*9160*/  ISETP.NE.U32.AND P0, PT, RZ, UR8, PT ;  /* 0x00000008ff007c0c */ /* 0x000fe2000bf05070 */
[----:B------:R-:W2:Y:S01]  /*9170*/  S2R R12, SR_CTAID.Y ;  /* 0x00000000000c7919 */ /* 0x000ea20000002600 */
[----:B------:R-:W-:Y:S01]  /*9180*/  ULDC UR10, c[0x0][0x150] ;  /* 0x00005400000a7ab9 */ /* 0x000fe20000000800 */
[----:B------:R-:W-:Y:S01]  /*9190*/  ULDC UR11, c[0x0][0x630] ;  /* 0x00018c00000b7ab9 */ /* 0x000fe20000000800 */
[----:B------:R-:W-:Y:S01]  /*91a0*/  ISETP.NE.AND.EX P0, PT, RZ, UR9, PT, P0 ;  /* 0x00000009ff007c0c */ /* 0x000fe2000bf05300 */
[----:B------:R-:W-:Y:S01]  /*91b0*/  IMAD.MOV.U32 R6, RZ, RZ, R2 ;  /* 0x000000ffff067224 */ /* 0x000fe200078e0002 */
[----:B0-----:R-:W-:-:S05]  /*91c0*/  I2FP.F32.U32 R7, R17 ;  /* 0x0000001100077245 */ /* 0x001fca0000201000 */
[----:B------:R-:W-:Y:S01]  /*91d0*/  FMUL R20, R7, UR10 ;  /* 0x0000000a07147c20 */ /* 0x000fe20008400000 */
[----:B------:R-:W-:-:S05]  /*91e0*/  IMAD.MOV.U32 R7, RZ, RZ, R3 ;  /* 0x000000ffff077224 */ /* 0x000fca00078e0003 */
[----:B--2---:R-:W-:Y:S05]  /*91f0*/  @!P0 BRA `(.L_x_184) ;  /* 0x0000000000288947 */ /* 0x004fea0003800000 */
[----:B------:R-:W-:Y:S02]  /*9200*/  ULDC UR10, c[0x0][0x634] ;  /* 0x00018d00000a7ab9 */ /* 0x000fe40000000800 */
[----:B------:R-:W-:-:S05]  /*9210*/  IADD3 R7, P0, R2, UR10, RZ ;  /* 0x0000000a02077c10 */ /* 0x000fca000ff1e0ff */
[----:B------:R-:W-:-:S04]  /*9220*/  IMAD.X R19, RZ, RZ, R3, P0 ;  /* 0x000000ffff137224 */ /* 0x000fc800000e0603 */
[----:B------:R-:W-:-:S04]  /*9230*/  IMAD.WIDE.U32 R8, R19, UR8, RZ ;  /* 0x0000000813087c25 */ /* 0x000fc8000f8e00ff */
[----:B------:R-:W-:-:S04]  /*9240*/  IMAD.WIDE.U32 R8, P0, R7, UR9, R8 ;  /* 0x0000000907087c25 */ /* 0x000fc8000f800008 */
[----:B------:R-:W-:-:S04]  /*9250*/  IMAD.WIDE.U32 R6, R7, UR8, RZ ;  /* 0x0000000807067c25 */ /* 0x000fc8000f8e00ff */
[----:B------:R-:W-:Y:S01]  /*9260*/  IMAD.MOV.U32 R6, RZ, RZ, R9 ;  /* 0x000000ffff067224 */ /* 0x000fe200078e0009 */
[----:B------:R-:W-:Y:S01]  /*9270*/  IADD3 RZ, P1, R7, R8, RZ ;  /* 0x0000000807ff7210 */ /* 0x000fe20007f3e0ff */
[----:B------:R-:W-:-:S04]  /*9280*/  IMAD.X R7, RZ, RZ, RZ, P0 ;  /* 0x000000ffff077224 */ /* 0x000fc800000e06ff */
[----:B------:R-:W-:-:S08]  /*9290*/  IMAD.WIDE.U32.X R6, R19, UR9, R6, P1 ;  /* 0x0000000913067c25 */ /* 0x000fd000088e0406 */
.L_x_184:
[--C-:B------:R-:W-:Y:S01]  /*92a0*/  SHF.R.U64 R16, R6, UR11, R7.reuse ;  /* 0x0000000b06107c19 */ /* 0x100fe20008001207 */
[----:B------:R-:W0:Y:S01]  /*92b0*/  F2I.U32.TRUNC.NTZ R20, R20 ;  /* 0x0000001400147305 */ /* 0x000e22000020f000 */
[----:B------:R-:W-:Y:S01]  /*92c0*/  SHF.R.U32.HI R6, RZ, UR11, R7 ;  /* 0x0000000bff067c19 */ /* 0x000fe20008011607 */
[----:B------:R-:W-:Y:S01]  /*92d0*/  ULDC.64 UR8, c[0x0][0x620] ;  /* 0x0001880000087ab9 */ /* 0x000fe20000000a00 */
[----:B------:R-:W-:Y:S01]  /*92e0*/  IADD3 R9, P0, RZ, -R16, RZ ;  /* 0x80000010ff097210 */ /* 0x000fe20007f1e0ff */
[----:B------:R-:W-:Y:S01]  /*92f0*/  ULDC.64 UR10, c[0x0][0x640] ;  /* 0x00019000000a7ab9 */ /* 0x000fe20000000a00 */
[----:B------:R-:W2:Y:S03]  /*9300*/  LDC R21, c[0x0][0x148] ;  /* 0x00005200ff157b82 */ /* 0x000ea60000000800 */
[----:B------:R-:W-:Y:S01]  /*9310*/  IMAD.X R6, RZ, RZ, ~R6, P0 ;  /* 0x000000ffff067224 */ /* 0x000fe200000e0e06 */
[----:B------:R-:W-:-:S03]  /*9320*/  ISETP.NE.U32.AND P0, PT, RZ, UR10, PT ;  /* 0x0000000aff007c0c */ /* 0x000fc6000bf05070 */
[----:B------:R-:W-:Y:S01]  /*9330*/  IMAD R8, R6, UR8, RZ ;  /* 0x0000000806087c24 */ /* 0x000fe2000f8e02ff */
[----:B------:R-:W-:Y:S01]  /*9340*/  ISETP.NE.AND.EX P0, PT, RZ, UR11, PT, P0 ;  /* 0x0000000bff007c0c */ /* 0x000fe2000bf05300 */
[----:B------:R-:W-:Y:S01]  /*9350*/  IMAD.WIDE.U32 R6, R9, UR8, R2 ;  /* 0x0000000809067c25 */ /* 0x000fe2000f8e0002 */
[----:B------:R-:W-:-:S03]  /*9360*/  ULDC UR8, c[0x0][0x618] ;  /* 0x0001860000087ab9 */ /* 0x000fc60000000800 */
[----:B------:R-:W-:Y:S01]  /*9370*/  IMAD R9, R9, UR9, R8 ;  /* 0x0000000909097c24 */ /* 0x000fe2000f8e0208 */
[----:B------:R-:W-:Y:S01]  /*9380*/  ULDC UR9, c[0x0][0x154] ;  /* 0x0000550000097ab9 */ /* 0x000fe20000000800 */
[----:B0-----:R-:W-:Y:S02]  /*9390*/  IMAD.MOV R8, RZ, RZ, -R20 ;  /* 0x000000ffff087224 */ /* 0x001fe400078e0a14 */
[----:B------:R-:W-:Y:S02]  /*93a0*/  IMAD.IADD R7, R7, 0x1, R9 ;  /* 0x0000000107077824 */ /* 0x000fe400078e0209 */
[----:B-1----:R-:W-:Y:S01]  /*93b0*/  IMAD R17, R18, R8, R17 ;  /* 0x0000000812117224 */ /* 0x002fe200078e0211 */
[----:B------:R-:W-:Y:S02]  /*93c0*/  I2FP.F32.U32 R8, R12 ;  /* 0x0000000c00087245 */ /* 0x000fe40000201000 */
[--C-:B------:R-:W-:Y:S02]  /*93d0*/  SHF.R.U64 R18, R6, UR8, R7.reuse ;  /* 0x0000000806127c19 */ /* 0x100fe40008001207 */
[----:B------:R-:W-:Y:S01]  /*93e0*/  SHF.R.U32.HI R7, RZ, UR8, R7 ;  /* 0x00000008ff077c19 */ /* 0x000fe20008011607 */
[----:B------:R-:W-:Y:S01]  /*93f0*/  FMUL R8, R8, UR9 ;  /* 0x0000000908087c20 */ /* 0x000fe20008400000 */
[----:B------:R-:W-:-:S02]  /*9400*/  ULDC UR8, c[0x0][0x608] ;  /* 0x0001820000087ab9 */ /* 0x000fc40000000800 */
[--C-:B------:R-:W-:Y:S01]  /*9410*/  SHF.R.U64 R20, R18, UR8, R7.reuse ;  /* 0x0000000812147c19 */ /* 0x100fe20008001207 */
[----:B------:R0:W1:Y:S01]  /*9420*/  F2I.U32.TRUNC.NTZ R22, R8 ;  /* 0x0000000800167305 */ /* 0x000062000020f000 */
[----:B------:R-:W-:Y:S01]  /*9430*/  SHF.R.U32.HI R7, RZ, UR8, R7 ;  /* 0x00000008ff077c19 */ /* 0x000fe20008011607 */
[----:B------:R-:W-:-:S03]  /*9440*/  ULDC UR8, c[0x0][0x658] ;  /* 0x0001960000087ab9 */ /* 0x000fc60000000800 */
[--C-:B------:R-:W-:Y:S02]  /*9450*/  SHF.R.U64 R19, R20, UR8, R7.reuse ;  /* 0x0000000814137c19 */ /* 0x100fe40008001207 */
[----:B------:R-:W-:-:S03]  /*9460*/  SHF.R.U32.HI R23, RZ, UR8, R7 ;  /* 0x00000008ff177c19 */ /* 0x000fc60008011607 */
[----:B------:R-:W-:Y:S02]  /*9470*/  IMAD.MOV.U32 R6, RZ, RZ, R19 ;  /* 0x000000ffff067224 */ /* 0x000fe400078e0013 */
[----:B------:R-:W-:Y:S01]  /*9480*/  IMAD.MOV.U32 R7, RZ, RZ, R23 ;  /* 0x000000ffff077224 */ /* 0x000fe200078e0017 */
[----:B0-----:R-:W-:Y:S06]  /*9490*/  @!P0 BRA `(.L_x_185) ;  /* 0x0000000000288947 */ /* 0x001fec0003800000 */
        /* <DEDUP_REMOVED lines=10> */
.L_x_185:
[----:B------:R-:W-:Y:S01]  /*9540*/  ULDC UR8, c[0x0][0x648] ;  /* 0x0001920000087ab9 */ /* 0x000fe20000000800 */
[----:B-1----:R-:W-:Y:S01]  /*9550*/  IMAD.MOV R22, RZ, RZ, -R22 ;  /* 0x000000ffff167224 */ /* 0x002fe200078e0a16 */
[----:B------:R-:W-:Y:S01]  /*9560*/  SHF.R.U64 R7, R6, UR8, R7 ;  /* 0x0000000806077c19 */ /* 0x000fe20008001207 */
[----:B------:R-:W-:Y:S01]  /*9570*/  ULDC UR8, c[0x0][0x638] ;  /* 0x00018e0000087ab9 */ /* 0x000fe20000000800 */
[----:B------:R-:W-:Y:S01]  /*9580*/  LOP3.LUT R6, R20, UR13, RZ, 0xc0, !PT ;  /* 0x0000000d14067c12 */ /* 0x000fe2000f8ec0ff */
[----:B--2---:R-:W-:Y:S01]  /*9590*/  @P3 IMAD R17, R21, R22, R12 ;  /* 0x0000001615113224 */ /* 0x004fe200078e020c */
[----:B------:R-:W-:Y:S01]  /*95a0*/  LOP3.LUT R18, R18, UR4, RZ, 0xc0, !PT ;  /* 0x0000000412127c12 */ /* 0x000fe2000f8ec0ff */
[----:B------:R-:W-:Y:S01]  /*95b0*/  IMAD.MOV R8, RZ, RZ, -R7 ;  /* 0x000000ffff087224 */ /* 0x000fe200078e0a07 */
[----:B------:R-:W-:Y:S01]  /*95c0*/  ULDC UR9, c[0x0][0x610] ;  /* 0x0001840000097ab9 */ /* 0x000fe20000000800 */
[----:B------:R-:W-:Y:S02]  /*95d0*/  IMAD R6, R7, UR5, R6 ;  /* 0x0000000507067c24 */ /* 0x000fe4000f8e0206 */
[----:B------:R-:W-:Y:S01]  /*95e0*/  IMAD R19, R8, UR8, R19 ;  /* 0x0000000808137c24 */ /* 0x000fe2000f8e0213 */
[----:B------:R-:W-:Y:S01]  /*95f0*/  ULDC UR8, c[0x0][0x600] ;  /* 0x0001800000087ab9 */ /* 0x000fe20000000800 */
[----:B------:R-:W-:-:S02]  /*9600*/  IMAD R6, R6, UR9, R17 ;  /* 0x0000000906067c24 */ /* 0x000fc4000f8e0211 */
[----:B------:R-:W-:Y:S02]  /*9610*/  IMAD R19, R19, UR8, R18 ;  /* 0x0000000813137c24 */ /* 0x000fe4000f8e0212 */
[----:B------:R-:W-:-:S03]  /*9620*/  IMAD.MOV.U32 R7, RZ, RZ, 0x1 ;  /* 0x00000001ff077424 */ /* 0x000fc600078e00ff */
[----:B------:R-:W-:Y:S02]  /*9630*/  SEL R17, R19, R6, !P3 ;  /* 0x0000000613117207 */ /* 0x000fe40005800000 */
[----:B------:R-:W-:-:S07]  /*9640*/  SEL R6, R6, R19, !P3 ;  /* 0x0000001306067207 */ /* 0x000fce0005800000 */
.L_x_183:
[----:B------:R-:W-:Y:S05]  /*9650*/  BSYNC B1 ;  /* 0x0000000000017941 */ /* 0x000fea0003800000 */
.L_x_182:
[----:B------:R-:W-:-:S13]  /*9660*/  LOP3.LUT P0, RZ, R7, 0xff, RZ, 0xc0, !PT ;  /* 0x000000ff07ff7812 */ /* 0x000fda000780c0ff */
[----:B------:R-:W-:Y:S05]  /*9670*/  @P0 BRA `(.L_x_186) ;  /* 0xfffffff400400947 */ /* 0x000fea000383ffff */
[----:B------:R-:W-:Y:S05]  /*9680*/  BSYNC B0 ;  /* 0x0000000000007941 */ /* 0x000fea0003800000 */
.L_x_175:
[----:B------:R-:W-:-:S03]  /*9690*/  UMOV UR8, 0xffffffff ;  /* 0xffffffff00087882 */ /* 0x000fc60000000000 */
[----:B------:R-:W-:Y:S05]  /*96a0*/  BRA.DIV UR8, `(.L_x_187) ;  /* 0x0000000208f87947 */ /* 0x000fea000b800000 */
[----:B------:R-:W-:-:S13]  /*96b0*/  ELECT P0, URZ, PT ;  /* 0x00000000003f782f */ /* 0x000fda0003800000 */
.L_x_200:
[----:B------:R-:W-:Y:S04]  /*96c0*/  BSSY B0, `(.L_x_188) ;  /* 0x0000022000007945 */ /* 0x000fe80003800000 */
[----:B------:R-:W-:Y:S05]  /*96d0*/  @!P0 BRA `(.L_x_189) ;  /* 0x0000000000808947 */ /* 0x000fea0003800000 */
[----:B------:R-:W-:-:S04]  /*96e0*/  LOP3.LUT R4, R4, 0x2, RZ, 0xfc, !PT ;  /* 0x0000000204047812 */ /* 0x000fc800078efcff */
[----:B------:R-:W-:-:S13]  /*96f0*/  ISETP.NE.AND P0, PT, R4, 0x3, PT ;  /* 0x000000030400780c */ /* 0x000fda0003f05270 */
[----:B------:R-:W-:Y:S05]  /*9700*/  @!P0 BRA `(.L_x_190) ;  /* 0x0000000000048947 */ /* 0x000fea0003800000 */
[----:B------:R-:W-:Y:S01]  /*9710*/  BPT.TRAP 0x1 ;  /* 0x000000040000795c */ /* 0x000fe20000300000 */
.L_x_190:
[----:B------:R-:W0:Y:S01]  /*9720*/  S2R R3, SR_CgaCtaId ;  /* 0x0000000000037919 */ /* 0x000e220000008800 */
[----:B------:R-:W-:-:S04]  /*9730*/  MOV R0, 0x400 ;  /* 0x0000040000007802 */ /* 0x000fc80000000f00 */
[----:B0-----:R-:W-:Y:S02]  /*9740*/  LEA R0, R3, R0, 0x18 ;  /* 0x0000000003007211 */ /* 0x001fe400078ec0ff */
[----:B------:R-:W-:-:S03]  /*9750*/  SHF.L.U32 R3, R11, 0x1f, RZ ;  /* 0x0000001f0b037819 */ /* 0x000fc600000006ff */
[----:B------:R-:W-:-:S04]  /*9760*/  VIADD R0, R0, 0x18 ;  /* 0x0000001800007836 */ /* 0x000fc80000000000 */
[C---:B------:R-:W-:Y:S02]  /*9770*/  IMAD R4, R15.reuse, 0x8, R0 ;  /* 0x000000080f047824 */ /* 0x040fe400078e0200 */
[----:B------:R-:W-:Y:S02]  /*9780*/  VIADD R15, R15, 0x1 ;  /* 0x000000010f0f7836 */ /* 0x000fe40000000000 */
[----:B------:R-:W0:Y:S03]  /*9790*/  SYNCS.PHASECHK.TRANS64.TRYWAIT P0, [R4+URZ], R3 ;  /* 0x00000003040075a7 */ /* 0x000e26000800017f */
[----:B------:R-:W-:-:S04]  /*97a0*/  ISETP.NE.AND P1, PT, R15, 0x3, PT ;  /* 0x000000030f00780c */ /* 0x000fc80003f25270 */
[----:B------:R-:W-:Y:S02]  /*97b0*/  SEL R2, RZ, 0x1, P1 ;  /* 0x00000001ff027807 */ /* 0x000fe40000800000 */
[----:B------:R-:W-:Y:S02]  /*97c0*/  SEL R15, R15, RZ, P1 ;  /* 0x000000ff0f0f7207 */ /* 0x000fe40000800000 */
[----:B------:R-:W-:-:S03]  /*97d0*/  LOP3.LUT R11, R11, R2, RZ, 0x3c, !PT ;  /* 0x000000020b0b7212 */ /* 0x000fc600078e3cff */
[----:B------:R-:W-:Y:S01]  /*97e0*/  IMAD R6, R15, 0x8, R0 ;  /* 0x000000080f067824 */ /* 0x000fe200078e0200 */
[----:B------:R-:W-:Y:S01]  /*97f0*/  SHF.L.U32 R5, R11, 0x1f, RZ ;  /* 0x0000001f0b057819 */ /* 0x000fe200000006ff */
[----:B0-----:R-:W-:Y:S06]  /*9800*/  @!P0 BRA `(.L_x_191) ;  /* 0x0000000000c08947 */ /* 0x001fec0003800000 */
.L_x_201:
[----:B------:R-:W1:Y:S01]  /*9810*/  SYNCS.PHASECHK.TRANS64.TRYWAIT P0, [R6+URZ], R5 ;  /* 0x00000005060075a7 */ /* 0x000e62000800017f */
[----:B------:R-:W-:-:S05]  /*9820*/  VIADD R2, R15, 0x1 ;  /* 0x000000010f027836 */ /* 0x000fca0000000000 */
[----:B------:R-:W-:-:S04]  /*9830*/  ISETP.NE.AND P1, PT, R2, 0x3, PT ;  /* 0x000000030200780c */ /* 0x000fc80003f25270 */
[----:B0-----:R-:W-:Y:S02]  /*9840*/  SEL R4, RZ, 0x1, P1 ;  /* 0x00000001ff047807 */ /* 0x001fe40000800000 */
[----:B------:R-:W-:Y:S02]  /*9850*/  SEL R3, R2, RZ, P1 ;  /* 0x000000ff02037207 */ /* 0x000fe40000800000 */
[----:B------:R-:W-:Y:S01]  /*9860*/  LOP3.LUT R4, R11, R4, RZ, 0x3c, !PT ;  /* 0x000000040b047212 */ /* 0x000fe200078e3cff */
[----:B-1----:R-:W-:Y:S06]  /*9870*/  @!P0 BRA `(.L_x_192) ;  /* 0x0000000000b88947 */ /* 0x002fec0003800000 */
.L_x_202:
[----:B------:R-:W-:Y:S01]  /*9880*/  IMAD R3, R3, 0x8, R0 ;  /* 0x0000000803037824 */ /* 0x000fe200078e0200 */
[----:B------:R-:W-:-:S07]  /*9890*/  SHF.L.U32 R0, R4, 0x1f, RZ ;  /* 0x0000001f04007819 */ /* 0x000fce00000006ff */
.L_x_193:
[----:B-1----:R1:W2:Y:S02]  /*98a0*/  SYNCS.PHASECHK.TRANS64.TRYWAIT P0, [R3+URZ], R0 ;  /* 0x00000000030075a7 */ /* 0x0022a4000800017f */
[----:B--2---:R-:W-:Y:S05]  /*98b0*/  @!P0 NANOSLEEP.SYNCS 0x989680 ;  /* 0x009896800000895d */ /* 0x004fea0003900000 */
[----:B------:R-:W2:Y:S02]  /*98c0*/  @!P0 SYNCS.PHASECHK.TRANS64 P0, [R3+URZ], R0 ;  /* 0x00000000030085a7 */ /* 0x000ea4000800007f */
[----:B--2---:R-:W-:Y:S05]  /*98d0*/  @!P0 BRA `(.L_x_193) ;  /* 0xfffffffc00f08947 */ /* 0x004fea000383ffff */
.L_x_189:
[----:B------:R-:W-:Y:S05]  /*98e0*/  BSYNC B0 ;  /* 0x0000000000007941 */ /* 0x000fea0003800000 */
.L_x_188:
[----:B------:R-:W-:Y:S05]  /*98f0*/  EXIT ;  /* 0x000000000000794d */ /* 0x000fea0003800000 */
.L_x_21:
[----:B-1----:R-:W-:-:S04]  /*9900*/  IMAD.U32 R13, RZ, RZ, UR6 ;  /* 0x00000006ff0d7e24 */ /* 0x002fc8000f8e00ff */
[----:B------:R1:W4:Y:S03]  /*9910*/  SYNCS.PHASECHK.TRANS64.TRYWAIT P0, [R13+URZ], R12 ;  /* 0x0000000c0d0075a7 */ /* 0x000326000800017f */
[----:B----4-:R-:W-:Y:S05]  /*9920*/  @!P0 NANOSLEEP.SYNCS 0x989680 ;  /* 0x009896800000895d */ /* 0x010fea0003900000 */
[----:B------:R-:W4:Y:S02]  /*9930*/  @!P0 SYNCS.PHASECHK.TRANS64 P0, [R13+URZ], R12 ;  /* 0x0000000c0d0085a7 */ /* 0x000f24000800007f */
[----:B----4-:R-:W-:Y:S05]  /*9940*/  @!P0 BRA `(.L_x_21) ;  /* 0xfffffffc00ec8947 */ /* 0x010fea000383ffff */
[----:B------:R-:W-:Y:S05]  /*9950*/  BRA `(.L_x_20) ;  /* 0xffffff7c00a07947 */ /* 0x000fea000383ffff */
.L_x_27:
[----:B-1----:R-:W-:-:S04]  /*9960*/  IMAD.U32 R15, RZ, RZ, UR13 ;  /* 0x0000000dff0f7e24 */ /* 0x002fc8000f8e00ff */
[----:B------:R1:W4:Y:S03]  /*9970*/  SYNCS.PHASECHK.TRANS64.TRYWAIT P0, [R15+URZ], R14 ;  /* 0x0000000e0f0075a7 */ /* 0x000326000800017f */
[----:B----4-:R-:W-:Y:S05]  /*9980*/  @!P0 NANOSLEEP.SYNCS 0x989680 ;  /* 0x009896800000895d */ /* 0x010fea0003900000 */
[----:B------:R-:W4:Y:S02]  /*9990*/  @!P0 SYNCS.PHASECHK.TRANS64 P0, [R15+URZ], R14 ;  /* 0x0000000e0f0085a7 */ /* 0x000f24000800007f */
[----:B----4-:R-:W-:Y:S05]  /*99a0*/  @!P0 BRA `(.L_x_27) ;  /* 0xfffffffc00ec8947 */ /* 0x010fea000383ffff */
[----:B------:R-:W-:Y:S05]  /*99b0*/  BRA `(.L_x_26) ;  /* 0xffffff8800547947 */ /* 0x000fea000383ffff */
.L_x_176:
[----:B------:R-:W-:Y:S01]  /*99c0*/  BSSY B1, `(.L_x_194) ;  /* 0x0000006000017945 */ /* 0x000fe20003800000 */
[----:B------:R-:W-:-:S07]  /*99d0*/  IMAD.MOV.U32 R7, RZ, RZ, -0x1 ;  /* 0xffffffffff077424 */ /* 0x000fce00078e00ff */
[----:B------:R-:W-:Y:S05]  /*99e0*/  WARPSYNC.COLLECTIVE R7, `(.L_x_195) ;  /* 0x00000000070c7348 */ /* 0x000fea0003c00000 */
[----:B------:R-:W-:Y:S02]  /*99f0*/  ELECT P0, UR62, PT ;  /* 0x00000000003e782f */ /* 0x000fe40003800000 */
[----:B------:R-:W-:Y:S01]  /*9a00*/  MOV R7, UR62 ;  /* 0x0000003e00077c02 */ /* 0x000fe20008000f00 */
[----:B------:R-:W-:Y:S10]  /*9a10*/  ENDCOLLECTIVE ;  /* 0x000000000000791b */ /* 0x000ff40003800000 */
.L_x_195:
[----:B------:R-:W-:Y:S05]  /*9a20*/  BSYNC B1 ;  /* 0x0000000000017941 */ /* 0x000fea0003800000 */
.L_x_194:
[----:B------:R-:W-:Y:S05]  /*9a30*/  BRA `(.L_x_196) ;  /* 0xfffffff0005c7947 */ /* 0x000fea000383ffff */
.L_x_179:
[----:B-1----:R1:W2:Y:S02]  /*9a40*/  SYNCS.PHASECHK.TRANS64.TRYWAIT P0, [R20+URZ+0x18], R9 ;  /* 0x00001809140075a7 */ /* 0x0022a4000800017f */
[----:B--2---:R-:W-:Y:S05]  /*9a50*/  @!P0 NANOSLEEP.SYNCS 0x989680 ;  /* 0x009896800000895d */ /* 0x004fea0003900000 */
[----:B------:R-:W2:Y:S02]  /*9a60*/  @!P0 SYNCS.PHASECHK.TRANS64 P0, [R20+URZ+0x18], R9 ;  /* 0x00001809140085a7 */ /* 0x000ea4000800007f */
[----:B--2---:R-:W-:Y:S05]  /*9a70*/  @!P0 BRA `(.L_x_179) ;  /* 0xfffffffc00f08947 */ /* 0x004fea000383ffff */
[----:B------:R-:W-:Y:S05]  /*9a80*/  BRA `(.L_x_197) ;  /* 0xfffffff000987947 */ /* 0x000fea000383ffff */
.L_x_187:
[----:B------:R-:W-:Y:S01]  /*9a90*/  BSSY B0, `(.L_x_198) ;  /* 0x0000006000007945 */ /* 0x000fe20003800000 */
[----:B------:R-:W-:-:S07]  /*9aa0*/  IMAD.MOV.U32 R7, RZ, RZ, -0x1 ;  /* 0xffffffffff077424 */ /* 0x000fce00078e00ff */
[----:B------:R-:W-:Y:S05]  /*9ab0*/  WARPSYNC.COLLECTIVE R7, `(.L_x_199) ;  /* 0x00000000070c7348 */ /* 0x000fea0003c00000 */
[----:B------:R-:W-:Y:S02]  /*9ac0*/  ELECT P0, UR62, PT ;  /* 0x00000000003e782f */ /* 0x000fe40003800000 */
[----:B------:R-:W-:Y:S01]  /*9ad0*/  MOV R7, UR62 ;  /* 0x0000003e00077c02 */ /* 0x000fe20008000f00 */
[----:B------:R-:W-:Y:S10]  /*9ae0*/  ENDCOLLECTIVE ;  /* 0x000000000000791b */ /* 0x000ff40003800000 */
.L_x_199:
[----:B------:R-:W-:Y:S05]  /*9af0*/  BSYNC B0 ;  /* 0x0000000000007941 */ /* 0x000fea0003800000 */
.L_x_198:
[----:B------:R-:W-:Y:S05]  /*9b00*/  BRA `(.L_x_200) ;  /* 0xfffffff800ec7947 */ /* 0x000fea000383ffff */
.L_x_191:
[----:B0-----:R0:W1:Y:S02]  /*9b10*/  SYNCS.PHASECHK.TRANS64.TRYWAIT P0, [R4+URZ], R3 ;  /* 0x00000003040075a7 */ /* 0x001064000800017f */
[----:B-1----:R-:W-:Y:S05]  /*9b20*/  @!P0 NANOSLEEP.SYNCS 0x989680 ;  /* 0x009896800000895d */ /* 0x002fea0003900000 */
[----:B------:R-:W1:Y:S02]  /*9b30*/  @!P0 SYNCS.PHASECHK.TRANS64 P0, [R4+URZ], R3 ;  /* 0x00000003040085a7 */ /* 0x000e64000800007f */
[----:B-1----:R-:W-:Y:S05]  /*9b40*/  @!P0 BRA `(.L_x_191) ;  /* 0xfffffffc00f08947 */ /* 0x002fea000383ffff */
[----:B------:R-:W-:Y:S05]  /*9b50*/  BRA `(.L_x_201) ;  /* 0xfffffffc002c7947 */ /* 0x000fea000383ffff */
.L_x_192:
[----:B0-----:R0:W1:Y:S02]  /*9b60*/  SYNCS.PHASECHK.TRANS64.TRYWAIT P0, [R6+URZ], R5 ;  /* 0x00000005060075a7 */ /* 0x001064000800017f */
[----:B-1----:R-:W-:Y:S05]  /*9b70*/  @!P0 NANOSLEEP.SYNCS 0x989680 ;  /* 0x009896800000895d */ /* 0x002fea0003900000 */
[----:B------:R-:W1:Y:S02]  /*9b80*/  @!P0 SYNCS.PHASECHK.TRANS64 P0, [R6+URZ], R5 ;  /* 0x00000005060085a7 */ /* 0x000e64000800007f */
[----:B-1----:R-:W-:Y:S05]  /*9b90*/  @!P0 BRA `(.L_x_192) ;  /* 0xfffffffc00f08947 */ /* 0x002fea000383ffff */
[----:B------:R-:W-:Y:S05]  /*9ba0*/  BRA `(.L_x_202) ;  /* 0xfffffffc00347947 */ /* 0x000fea000383ffff */
.L_x_203:
[----:B------:R-:W-:-:S00]  /*9bb0*/  BRA `(.L_x_203) ;  /* 0xfffffffc00fc7947 */ /* 0x000fc0000383ffff */
[----:B------:R-:W-:-:S00]  /*9bc0*/  NOP ;  /* 0x0000000000007918 */ /* 0x000fc00000000000 */
        /* <DEDUP_REMOVED lines=11> */
.L_x_204:


//--------------------- .nv.shared._ZN7cutlass13device_kernelINS_4gemm6kernel13GemmUniversalIN4cute5tupleIJiiiiEEENS1_10collective13CollectiveMmaINS1_37MainloopSm90TmaGmmaWarpSpecializedFP8ILi3ENS5_IJNS4_1CILi2EEESB_NSA_ILi1EEEEEENS1_35KernelTmaWarpSpecializedCooperativeEEENS5_IJNSA_ILi256EEENSA_ILi64EEENSA_ILi128EEEEEENS_12float_e4m3_tENS5_IJlSC_lEEESK_SL_NS4_8TiledMMAINS4_8MMA_AtomIJNS4_4SM904GMMA30MMA_64x64x32_F32E4M3E4M3_SS_TNILNSP_7ScaleInE1ELSR_1EEEEEENS4_6LayoutINS5_IJSB_SC_SC_EEENS5_IJSC_NSA_ILi0EEESW_EEEEENS5_IJNS4_10UnderscoreESZ_SZ_EEEEENS4_23SM90_TMA_LOAD_MULTICASTENS4_14ComposedLayoutINS4_7SwizzleILi3ELi4ELi3EEENS4_18smem_ptr_flag_bitsILi8EEENSU_INS5_IJNSA_ILi8EEESI_EEENS5_IJSI_SC_EEEEEEEvNS4_8identityES12_S1C_vS1D_EENS_8epilogue10collective6detail29Sm90TmaWarpSpecializedAdapterINS1G_15DefaultEpilogueISK_SL_SL_NS1F_6thread17LinearCombinationISK_Li1EffLNS1K_9ScaleType4KindE0ELNS_15FloatRoundStyleE2ESK_EENS1_15EpilogueDefaultEEEEEvvEEEEvNT_6ParamsE --------------------------
	.section	.nv.shared._ZN7cutlass13device_kernelINS_4gemm6kernel13GemmUniversalIN4cute5tupleIJiiiiEEENS1_10collective13CollectiveMmaINS1_37MainloopSm90TmaGmmaWarpSpecializedFP8ILi3ENS5_IJNS4_1CILi2EEESB_NSA_ILi1EEEEEENS1_35KernelTmaWarpSpecializedCooperativeEEENS5_IJNSA_ILi256EEENSA_ILi64EEENSA_ILi128EEEEEENS_12float_e4m3_tENS5_IJlSC_lEEESK_SL_NS4_8TiledMMAINS4_8MMA_AtomIJNS4_4SM904GMMA30MMA_64x64x32_F32E4M3E4M3_SS_TNILNSP_7ScaleInE1ELSR_1EEEEEENS4_6LayoutINS5_IJSB_SC_SC_EEENS5_IJSC_NSA_ILi0EEESW_EEEEENS5_IJNS4_10UnderscoreESZ_SZ_EEEEENS4_23SM90_TMA_LOAD_MULTICASTENS4_14ComposedLayoutINS4_7SwizzleILi3ELi4ELi3EEENS4_18smem_ptr_flag_bitsILi8EEENSU_INS5_IJNSA_ILi8EEESI_EEENS5_IJSI_SC_EEEEEEEvNS4_8identityES12_S1C_vS1D_EENS_8epilogue10collective6detail29Sm90TmaWarpSpecializedAdapterINS1G_15DefaultEpilogueISK_SL_SL_NS1F_6thread17LinearCombinationISK_Li1EffLNS1K_9ScaleType4KindE0ELNS_15FloatRoundStyleE2ESK_EENS1_15EpilogueDefaultEEEEEvvEEEEvNT_6ParamsE,"aw",@nobits
	.sectionflags	@""
	.align	16
	.zero		1024


//--------------------- .nv.shared.reserved.0     --------------------------
	.section	.nv.shared.reserved.0,"aw",@nobits
	.weak		__nv_reservedSMEM_offset_0_alias
	.size		__nv_reservedSMEM_offset_0_alias, 0, 0
	.other		__nv_reservedSMEM_offset_0_alias,@"STO_CUDA_RESERVED_SHARED STV_DEFAULT"
__nv_reservedSMEM_offset_0_alias:
	.zero		0


//--------------------- .nv.global                --------------------------
	.section	.nv.global,"aw",@nobits
.nv.global:
	.type		_ZN39_INTERNAL_91f34959_4_k_cu_e58e43b0_50764cute1_E,@object
	.size		_ZN39_INTERNAL_91f34959_4_k_cu_e58e43b0_50764cute1_E,(_ZN39_INTERNAL_91f34959_4_k_cu_e58e43b0_50764cuda3std3__45__cpo6cbeginE - _ZN39_INTERNAL_91f34959_4_k_cu_e58e43b0_50764cute1_E)
_ZN39_INTERNAL_91f34959_4_k_cu_e58e43b0_50764cute1_E:
	.zero		1
	.type		_ZN39_INTERNAL_91f34959_4_k_cu_e58e43b0_50764cuda3std3__45__cpo6cbeginE,@object
	.size		_ZN39_INTERNAL_91f34959_4_k_cu_e58e43b0_50764cuda3std3__45__cpo6cbeginE,(_ZN39_INTERNAL_91f34959_4_k_cu_e58e43b0_50764cuda3std3__48in_placeE - _ZN39_INTERNAL_91f34959_4_k_cu_e58e43b0_50764cuda3std3__45__cpo6cbeginE)
_ZN39_INTERNAL_91f34959_4_k_cu_e58e43b0_50764cuda3std3__45__cpo6cbeginE:
	.zero		1
	.type		_ZN39_INTERNAL_91f34959_4_k_cu_e58e43b0_50764cuda3std3__48in_placeE,@object
	.size		_ZN39_INTERNAL_91f34959_4_k_cu_e58e43b0_50764cuda3std3__48in_placeE,(_ZN39_INTERNAL_91f34959_4_k_cu_e58e43b0_50764cuda3std6ranges3__45__cpo9iter_moveE - _ZN39_INTERNAL_91f34959_4_k_cu_e58e43b0_50764cuda3std3__48in_placeE)
_ZN39_INTERNAL_91f34959_4_k_cu_e58e43b0_50764cuda3std3__48in_placeE:
	.zero		1
	.type		_ZN39_INTERNAL_91f34959_4_k_cu_e58e43b0_50764cuda3std6ranges3__45__cpo9iter_moveE,@object
	.size		_ZN39_INTERNAL_91f34959_4_k_cu_e58e43b0_50764cuda3std6ranges3__45__cpo9iter_moveE,(_ZN39_INTERNAL_91f34959_4_k_cu_e58e43b0_50764cuda3std3__45__cpo5beginE - _ZN39_INTERNAL_91f34959_4_k_cu_e58e43b0_50764cuda3std6ranges3__45__cpo9iter_moveE)
_ZN39_INTERNAL_91f34959_4_k_cu_e58e43b0_50764cuda3std6ranges3__45__cpo9iter_moveE:
	.zero		1
	.type		_ZN39_INTERNAL_91f34959_4_k_cu_e58e43b0_50764cuda3std3__45__cpo5beginE,@object
	.size		_ZN39_INTERNAL_91f34959_4_k_cu_e58e43b0_50764cuda3std3__45__cpo5beginE,(_ZN39_INTERNAL_91f34959_4_k_cu_e58e43b0_50764cuda3std3__441_GLOBAL__N__91f34959_4_k_cu_e58e43b0_50766ignoreE - _ZN39_INTERNAL_91f34959_4_k_cu_e58e43b0_50764cuda3std3__45__cpo5beginE)
_ZN39_INTERNAL_91f34959_4_k_cu_e58e43b0_50764cuda3std3__45__cpo5beginE:
	.zero		1
	.type		_ZN39_INTERNAL_91f34959_4_k_cu_e58e43b0_50764cuda3std3__441_GLOBAL__N__91f34959_4_k_cu_e58e43b0_50766ignoreE,@object
	.size		_ZN39_INTERNAL_91f34959_4_k_cu_e58e43b0_50764cuda3std3__441_GLOBAL__N__91f34959_4_k_cu_e58e43b0_50766ignoreE,(_ZN39_INTERNAL_91f34959_4_k_cu_e58e43b0_50764cute7productE - _ZN39_INTERNAL_91f34959_4_k_cu_e58e43b0_50764cuda3std3__441_GLOBAL__N__91f34959_4_k_cu_e58e43b0_50766ignoreE)
_ZN39_INTERNAL_91f34959_4_k_cu_e58e43b0_50764cuda3std3__441_GLOBAL__N__91f34959_4_k_cu_e58e43b0_50766ignoreE:
	.zero		1
	.type		_ZN39_INTERNAL_91f34959_4_k_cu_e58e43b0_50764cute7productE,@object
	.size		_ZN39_INTERNAL_91f34959_4_k_cu_e58e43b0_50764cute7productE,(_ZN39_INTERNAL_91f34959_4_k_cu_e58e43b0_50764cuda3std3__45__cpo3endE - _ZN39_INTERNAL_91f34959_4_k_cu_e58e43b0_50764cute7productE)
_ZN39_INTERNAL_91f34959_4_k_cu_e58e43b0_50764cute7productE:
	.zero		1
	.type		_ZN39_INTERNAL_91f34959_4_k_cu_e58e43b0_50764cuda3std3__45__cpo3endE,@object
	.size		_ZN39_INTERNAL_91f34959_4_k_cu_e58e43b0_50764cuda3std3__45__cpo3endE,(_ZN39_INTERNAL_91f34959_4_k_cu_e58e43b0_50764cuda3std3__419piecewise_constructE - _ZN39_INTERNAL_91f34959_4_k_cu_e58e43b0_50764cuda3std3__45__cpo3endE)
_ZN39_INTERNAL_91f34959_4_k_cu_e58e43b0_50764cuda3std3__45__cpo3endE:
	.zero		1
	.type		_ZN39_INTERNAL_91f34959_4_k_cu_e58e43b0_50764cuda3std3__419piecewise_constructE,@object
	.size		_ZN39_INTERNAL_91f34959_4_k_cu_e58e43b0_50764cuda3std3__419piecewise_constructE,(_ZN39_INTERNAL_91f34959_4_k_cu_e58e43b0_50764cuda3std3__45__cpo4cendE - _ZN39_INTERNAL_91f34959_4_k_cu_e58e43b0_50764cuda3std3__419piecewise_constructE)
_ZN39_INTERNAL_91f34959_4_k_cu_e58e43b0_50764cuda3std3__419piecewise_constructE:
	.zero		1
	.type		_ZN39_INTERNAL_91f34959_4_k_cu_e58e43b0_50764cuda3std3__45__cpo4cendE,@object
	.size		_ZN39_INTERNAL_91f34959_4_k_cu_e58e43b0_50764cuda3std3__45__cpo4cendE,(_ZN39_INTERNAL_91f34959_4_k_cu_e58e43b0_50764cuda3std6ranges3__45__cpo4swapE - _ZN39_INTERNAL_91f34959_4_k_cu_e58e43b0_50764cuda3std3__45__cpo4cendE)
_ZN39_INTERNAL_91f34959_4_k_cu_e58e43b0_50764cuda3std3__45__cpo4cendE:
	.zero		1
	.type		_ZN39_INTERNAL_91f34959_4_k_cu_e58e43b0_50764cuda3std6ranges3__45__cpo4swapE,@object
	.size		_ZN39_INTERNAL_91f34959_4_k_cu_e58e43b0_50764cuda3std6ranges3__45__cpo4swapE,(.L_7 - _ZN39_INTERNAL_91f34959_4_k_cu_e58e43b0_50764cuda3std6ranges3__45__cpo4swapE)
_ZN39_INTERNAL_91f34959_4_k_cu_e58e43b0_50764cuda3std6ranges3__45__cpo4swapE:
	.zero		1
.L_7:


//--------------------- .nv.constant0._ZN7cutlass13device_kernelINS_4gemm6kernel13GemmUniversalIN4cute5tupleIJiiiiEEENS1_10collective13CollectiveMmaINS1_37MainloopSm90TmaGmmaWarpSpecializedFP8ILi3ENS5_IJNS4_1CILi2EEESB_NSA_ILi1EEEEEENS1_35KernelTmaWarpSpecializedCooperativeEEENS5_IJNSA_ILi256EEENSA_ILi64EEENSA_ILi128EEEEEENS_12float_e4m3_tENS5_IJlSC_lEEESK_SL_NS4_8TiledMMAINS4_8MMA_AtomIJNS4_4SM904GMMA30MMA_64x64x32_F32E4M3E4M3_SS_TNILNSP_7ScaleInE1ELSR_1EEEEEENS4_6LayoutINS5_IJSB_SC_SC_EEENS5_IJSC_NSA_ILi0EEESW_EEEEENS5_IJNS4_10UnderscoreESZ_SZ_EEEEENS4_23SM90_TMA_LOAD_MULTICASTENS4_14ComposedLayoutINS4_7SwizzleILi3ELi4ELi3EEENS4_18smem_ptr_flag_bitsILi8EEENSU_INS5_IJNSA_ILi8EEESI_EEENS5_IJSI_SC_EEEEEEEvNS4_8identityES12_S1C_vS1D_EENS_8epilogue10collective6detail29Sm90TmaWarpSpecializedAdapterINS1G_15DefaultEpilogueISK_SL_SL_NS1F_6thread17LinearCombinationISK_Li1EffLNS1K_9ScaleType4KindE0ELNS_15FloatRoundStyleE2ESK_EENS1_15EpilogueDefaultEEEEEvvEEEEvNT_6ParamsE --------------------------
	.section	.nv.constant0._ZN7cutlass13device_kernelINS_4gemm6kernel13GemmUniversalIN4cute5tupleIJiiiiEEENS1_10collective13CollectiveMmaINS1_37MainloopSm90TmaGmmaWarpSpecializedFP8ILi3ENS5_IJNS4_1CILi2EEESB_NSA_ILi1EEEEEENS1_35KernelTmaWarpSpecializedCooperativeEEENS5_IJNSA_ILi256EEENSA_ILi64EEENSA_ILi128EEEEEENS_12float_e4m3_tENS5_IJlSC_lEEESK_SL_NS4_8TiledMMAINS4_8MMA_AtomIJNS4_4SM904GMMA30MMA_64x64x32_F32E4M3E4M3_SS_TNILNSP_7ScaleInE1ELSR_1EEEEEENS4_6LayoutINS5_IJSB_SC_SC_EEENS5_IJSC_NSA_ILi0EEESW_EEEEENS5_IJNS4_10UnderscoreESZ_SZ_EEEEENS4_23SM90_TMA_LOAD_MULTICASTENS4_14ComposedLayoutINS4_7SwizzleILi3ELi4ELi3EEENS4_18smem_ptr_flag_bitsILi8EEENSU_INS5_IJNSA_ILi8EEESI_EEENS5_IJSI_SC_EEEEEEEvNS4_8identityES12_S1C_vS1D_EENS_8epilogue10collective6detail29Sm90TmaWarpSpecializedAdapterINS1G_15DefaultEpilogueISK_SL_SL_NS1F_6thread17LinearCombinationISK_Li1EffLNS1K_9ScaleType4KindE0ELNS_15FloatRoundStyleE2ESK_EENS1_15EpilogueDefaultEEEEEvvEEEEvNT_6ParamsE,"a",@progbits
	.sectionflags	@""
	.align	4
.nv.constant0._ZN7cutlass13device_kernelINS_4gemm6kernel13GemmUniversalIN4cute5tupleIJiiiiEEENS1_10collective13CollectiveMmaINS1_37MainloopSm90TmaGmmaWarpSpecializedFP8ILi3ENS5_IJNS4_1CILi2EEESB_NSA_ILi1EEEEEENS1_35KernelTmaWarpSpecializedCooperativeEEENS5_IJNSA_ILi256EEENSA_ILi64EEENSA_ILi128EEEEEENS_12float_e4m3_tENS5_IJlSC_lEEESK_SL_NS4_8TiledMMAINS4_8MMA_AtomIJNS4_4SM904GMMA30MMA_64x64x32_F32E4M3E4M3_SS_TNILNSP_7ScaleInE1ELSR_1EEEEEENS4_6LayoutINS5_IJSB_SC_SC_EEENS5_IJSC_NSA_ILi0EEESW_EEEEENS5_IJNS4_10UnderscoreESZ_SZ_EEEEENS4_23SM90_TMA_LOAD_MULTICASTENS4_14ComposedLayoutINS4_7SwizzleILi3ELi4ELi3EEENS4_18smem_ptr_flag_bitsILi8EEENSU_INS5_IJNSA_ILi8EEESI_EEENS5_IJSI_SC_EEEEEEEvNS4_8identityES12_S1C_vS1D_EENS_8epilogue10collective6detail29Sm90TmaWarpSpecializedAdapterINS1G_15DefaultEpilogueISK_SL_SL_NS1F_6thread17LinearCombinationISK_Li1EffLNS1K_9ScaleType4KindE0ELNS_15FloatRoundStyleE2ESK_EENS1_15EpilogueDefaultEEEEEvvEEEEvNT_6ParamsE:
	.zero		1664


//--------------------- SYMBOLS --------------------------

	.type		.nv.reservedSmem.offset0,@object
	.size		.nv.reservedSmem.offset0,0x4
